	.target	sm_90a

	.elftype	@"ET_EXEC"


//--------------------- .note.nv.tkinfo           --------------------------
	.section	.note.nv.tkinfo,"",@"SHT_NOTE"
	.sectionflags	@"SHF_NOTE_NV_TKINFO"
	.tkinfo
        /*0018*/ 	.word	0x00000002
        /*0030*/ 	.string	""
        /*0030*/ 	.string	"ptxas"
        /*0030*/ 	.string	"Cuda compilation tools, release 13.0, V13.0.88"
        /*0030*/ 	.string	"Build cuda_13.0.r13.0/compiler.36424714_0"
        /*0030*/ 	.string	"-arch sm_90a -m 64 "



//--------------------- .note.nv.cuinfo           --------------------------
	.section	.note.nv.cuinfo,"",@"SHT_NOTE"
	.sectionflags	@"SHF_NOTE_NV_CUINFO"
        /*0018*/ 	.short	0x0002
        /*001a*/ 	.short	0x005a
        /*001c*/ 	.short	0x0082
	.zero		2


//--------------------- .nv.info                  --------------------------
	.section	.nv.info,"",@"SHT_CUDA_INFO"
	.align	4


	//----- nvinfo : EIATTR_REGCOUNT
	.align		4
        /*0000*/ 	.byte	0x04, 0x2f
        /*0002*/ 	.short	(.L_15 - .L_14)
	.align		4
.L_14:
        /*0004*/ 	.word	index@(_ZN7cutlass13device_kernelINS_4gemm6kernel13GemmUniversalIN4cute5tupleIJiiiiEEENS1_10collective13CollectiveMmaINS1_34MainloopSm90TmaGmmaWarpSpecializedILi15ENS5_IJNS4_1CILi2EEENSA_ILi1EEESC_EEENS1_32KernelTmaWarpSpecializedPingpongEEENS5_IJNSA_ILi64EEENSA_ILi176EEESG_EEEaNS5_IJlSC_lEEEaSJ_NS4_8TiledMMAINS4_8MMA_AtomIJNS4_4SM904GMMA26MMA_64x16x32_S32S8S8_SS_TNEEEENS4_6LayoutINS5_IJSC_SC_SC_EEENS5_IJNSA_ILi0EEESS_SS_EEEEENS5_IJNS4_10UnderscoreESV_SV_EEEEENS4_13SM90_TMA_LOADENS4_14ComposedLayoutINS4_7SwizzleILi2ELi4ELi3EEENS4_18smem_ptr_flag_bitsILi8EEENSQ_INS5_IJNSA_ILi8EEESG_EEENS5_IJSG_SC_EEEEEEEvNS4_8identityENS4_23SM90_TMA_LOAD_MULTICASTES18_vS19_EENS_8epilogue10collective6detail29Sm90TmaWarpSpecializedAdapterINS1D_15DefaultEpilogueIaSJ_SJ_NS1C_6thread17LinearCombinationIaLi1EiiLNS1H_9ScaleType4KindE0ELNS_15FloatRoundStyleE2EaEENS1_15EpilogueDefaultEEEEEvvEEEEvNT_6ParamsE)
        /*0008*/ 	.word	0x000000a8


	//----- nvinfo : EIATTR_FRAME_SIZE
	.align		4
.L_15:
        /*000c*/ 	.byte	0x04, 0x11
        /*000e*/ 	.short	(.L_17 - .L_16)
	.align		4
.L_16:
        /*0010*/ 	.word	index@(_ZN7cutlass13device_kernelINS_4gemm6kernel13GemmUniversalIN4cute5tupleIJiiiiEEENS1_10collective13CollectiveMmaINS1_34MainloopSm90TmaGmmaWarpSpecializedILi15ENS5_IJNS4_1CILi2EEENSA_ILi1EEESC_EEENS1_32KernelTmaWarpSpecializedPingpongEEENS5_IJNSA_ILi64EEENSA_ILi176EEESG_EEEaNS5_IJlSC_lEEEaSJ_NS4_8TiledMMAINS4_8MMA_AtomIJNS4_4SM904GMMA26MMA_64x16x32_S32S8S8_SS_TNEEEENS4_6LayoutINS5_IJSC_SC_SC_EEENS5_IJNSA_ILi0EEESS_SS_EEEEENS5_IJNS4_10UnderscoreESV_SV_EEEEENS4_13SM90_TMA_LOADENS4_14ComposedLayoutINS4_7SwizzleILi2ELi4ELi3EEENS4_18smem_ptr_flag_bitsILi8EEENSQ_INS5_IJNSA_ILi8EEESG_EEENS5_IJSG_SC_EEEEEEEvNS4_8identityENS4_23SM90_TMA_LOAD_MULTICASTES18_vS19_EENS_8epilogue10collective6detail29Sm90TmaWarpSpecializedAdapterINS1D_15DefaultEpilogueIaSJ_SJ_NS1C_6thread17LinearCombinationIaLi1EiiLNS1H_9ScaleType4KindE0ELNS_15FloatRoundStyleE2EaEENS1_15EpilogueDefaultEEEEEvvEEEEvNT_6ParamsE)
        /*0014*/ 	.word	0x00000008


	//----- nvinfo : EIATTR_MIN_STACK_SIZE
	.align		4
.L_17:
        /*0018*/ 	.byte	0x04, 0x12
        /*001a*/ 	.short	(.L_19 - .L_18)
	.align		4
.L_18:
        /*001c*/ 	.word	index@(_ZN7cutlass13device_kernelINS_4gemm6kernel13GemmUniversalIN4cute5tupleIJiiiiEEENS1_10collective13CollectiveMmaINS1_34MainloopSm90TmaGmmaWarpSpecializedILi15ENS5_IJNS4_1CILi2EEENSA_ILi1EEESC_EEENS1_32KernelTmaWarpSpecializedPingpongEEENS5_IJNSA_ILi64EEENSA_ILi176EEESG_EEEaNS5_IJlSC_lEEEaSJ_NS4_8TiledMMAINS4_8MMA_AtomIJNS4_4SM904GMMA26MMA_64x16x32_S32S8S8_SS_TNEEEENS4_6LayoutINS5_IJSC_SC_SC_EEENS5_IJNSA_ILi0EEESS_SS_EEEEENS5_IJNS4_10UnderscoreESV_SV_EEEEENS4_13SM90_TMA_LOADENS4_14ComposedLayoutINS4_7SwizzleILi2ELi4ELi3EEENS4_18smem_ptr_flag_bitsILi8EEENSQ_INS5_IJNSA_ILi8EEESG_EEENS5_IJSG_SC_EEEEEEEvNS4_8identityENS4_23SM90_TMA_LOAD_MULTICASTES18_vS19_EENS_8epilogue10collective6detail29Sm90TmaWarpSpecializedAdapterINS1D_15DefaultEpilogueIaSJ_SJ_NS1C_6thread17LinearCombinationIaLi1EiiLNS1H_9ScaleType4KindE0ELNS_15FloatRoundStyleE2EaEENS1_15EpilogueDefaultEEEEEvvEEEEvNT_6ParamsE)
        /*0020*/ 	.word	0x00000008
.L_19:


//--------------------- .nv.compat                --------------------------
	.section	.nv.compat,"",@"SHT_CUDA_COMPAT_INFO"
	.align	4
        /*0000*/ 	.byte	0x02, 0x09, 0x01, 0x00, 0x02, 0x02, 0x04, 0x00, 0x02, 0x05, 0x05, 0x00, 0x03, 0x07, 0x01, 0x01
        /*0010*/ 	.byte	0x02, 0x03, 0x01, 0x00, 0x02, 0x06, 0x01, 0x00, 0x04, 0x0b, 0x08, 0x00, 0x00, 0x00, 0x00, 0x00
        /*0020*/ 	.byte	0x00, 0x00, 0x00, 0x00


//--------------------- .nv.info._ZN7cutlass13device_kernelINS_4gemm6kernel13GemmUniversalIN4cute5tupleIJiiiiEEENS1_10collective13CollectiveMmaINS1_34MainloopSm90TmaGmmaWarpSpecializedILi15ENS5_IJNS4_1CILi2EEENSA_ILi1EEESC_EEENS1_32KernelTmaWarpSpecializedPingpongEEENS5_IJNSA_ILi64EEENSA_ILi176EEESG_EEEaNS5_IJlSC_lEEEaSJ_NS4_8TiledMMAINS4_8MMA_AtomIJNS4_4SM904GMMA26MMA_64x16x32_S32S8S8_SS_TNEEEENS4_6LayoutINS5_IJSC_SC_SC_EEENS5_IJNSA_ILi0EEESS_SS_EEEEENS5_IJNS4_10UnderscoreESV_SV_EEEEENS4_13SM90_TMA_LOADENS4_14ComposedLayoutINS4_7SwizzleILi2ELi4ELi3EEENS4_18smem_ptr_flag_bitsILi8EEENSQ_INS5_IJNSA_ILi8EEESG_EEENS5_IJSG_SC_EEEEEEEvNS4_8identityENS4_23SM90_TMA_LOAD_MULTICASTES18_vS19_EENS_8epilogue10collective6detail29Sm90TmaWarpSpecializedAdapterINS1D_15DefaultEpilogueIaSJ_SJ_NS1C_6thread17LinearCombinationIaLi1EiiLNS1H_9ScaleType4KindE0ELNS_15FloatRoundStyleE2EaEENS1_15EpilogueDefaultEEEEEvvEEEEvNT_6ParamsE --------------------------
	.section	.nv.info._ZN7cutlass13device_kernelINS_4gemm6kernel13GemmUniversalIN4cute5tupleIJiiiiEEENS1_10collective13CollectiveMmaINS1_34MainloopSm90TmaGmmaWarpSpecializedILi15ENS5_IJNS4_1CILi2EEENSA_ILi1EEESC_EEENS1_32KernelTmaWarpSpecializedPingpongEEENS5_IJNSA_ILi64EEENSA_ILi176EEESG_EEEaNS5_IJlSC_lEEEaSJ_NS4_8TiledMMAINS4_8MMA_AtomIJNS4_4SM904GMMA26MMA_64x16x32_S32S8S8_SS_TNEEEENS4_6LayoutINS5_IJSC_SC_SC_EEENS5_IJNSA_ILi0EEESS_SS_EEEEENS5_IJNS4_10UnderscoreESV_SV_EEEEENS4_13SM90_TMA_LOADENS4_14ComposedLayoutINS4_7SwizzleILi2ELi4ELi3EEENS4_18smem_ptr_flag_bitsILi8EEENSQ_INS5_IJNSA_ILi8EEESG_EEENS5_IJSG_SC_EEEEEEEvNS4_8identityENS4_23SM90_TMA_LOAD_MULTICASTES18_vS19_EENS_8epilogue10collective6detail29Sm90TmaWarpSpecializedAdapterINS1D_15DefaultEpilogueIaSJ_SJ_NS1C_6thread17LinearCombinationIaLi1EiiLNS1H_9ScaleType4KindE0ELNS_15FloatRoundStyleE2EaEENS1_15EpilogueDefaultEEEEEvvEEEEvNT_6ParamsE,"",@"SHT_CUDA_INFO"
	.sectionflags	@""
	.align	4


	//----- nvinfo : EIATTR_CUDA_API_VERSION
	.align		4
        /*0000*/ 	.byte	0x04, 0x37
        /*0002*/ 	.short	(.L_21 - .L_20)
.L_20:
        /*0004*/ 	.word	0x00000082


	//----- nvinfo : EIATTR_KPARAM_INFO
	.align		4
.L_21:
        /*0008*/ 	.byte	0x04, 0x17
        /*000a*/ 	.short	(.L_23 - .L_22)
.L_22:
        /*000c*/ 	.word	0x00000000
        /*0010*/ 	.short	0x0000
        /*0012*/ 	.short	0x0070
        /*0014*/ 	.byte	0x00, 0xf0, 0x01, 0x10


	//----- nvinfo : EIATTR_SPARSE_MMA_MASK
	.align		4
.L_23:
        /*0018*/ 	.byte	0x03, 0x50
        /*001a*/ 	.short	0x0000


	//----- nvinfo : EIATTR_MAXREG_COUNT
	.align		4
        /*001c*/ 	.byte	0x03, 0x1b
        /*001e*/ 	.short	0x00a8


	//----- nvinfo : EIATTR_NUM_BARRIERS
	.align		4
        /*0020*/ 	.byte	0x02, 0x4c
        /*0022*/ 	.byte	0x01
	.zero		1


	//----- nvinfo : EIATTR_EXTERNS
	.align		4
        /*0024*/ 	.byte	0x04, 0x0f
        /*0026*/ 	.short	(.L_25 - .L_24)


	//   ....[0]....
	.align		4
.L_24:
        /*0028*/ 	.word	index@(__assertfail)


	//----- nvinfo : EIATTR_ANNOTATIONS
	.align		4
.L_25:
        /*002c*/ 	.byte	0x04, 0x55
        /*002e*/ 	.short	(.L_27 - .L_26)


	//   ....[0]....
.L_26:
        /*0030*/ 	.word	0x00000001
        /*0034*/ 	.byte	0x40, 0x0f, 0x00, 0x00, 0x01, 0x00, 0x00, 0x00, 0xd0, 0x7c, 0x00, 0x00, 0x01, 0x00, 0x00, 0x00
        /*0044*/ 	.byte	0x50, 0x89, 0x00, 0x00


	//----- nvinfo : EIATTR_MERCURY_ISA_VERSION
	.align		4
.L_27:
        /*0048*/ 	.byte	0x03, 0x5f
        /*004a*/ 	.short	0x0101


	//----- nvinfo : EIATTR_INT_WARP_WIDE_INSTR_OFFSETS
	.align		4
        /*004c*/ 	.byte	0x04, 0x31
        /*004e*/ 	.short	(.L_29 - .L_28)


	//   ....[0]....
.L_28:
        /*0050*/ 	.word	0x000006c0


	//   ....[1]....
        /*0054*/ 	.word	0x000006f0


	//   ....[2]....
        /*0058*/ 	.word	0x00000730


	//   ....[3]....
        /*005c*/ 	.word	0x00000860


	//   ....[4]....
        /*0060*/ 	.word	0x00000870


	//   ....[5]....
        /*0064*/ 	.word	0x00000880


	//   ....[6]....
        /*0068*/ 	.word	0x00000920


	//   ....[7]....
        /*006c*/ 	.word	0x00000960


	//   ....[8]....
        /*0070*/ 	.word	0x00003010


	//----- nvinfo : EIATTR_COOP_GROUP_MASK_REGIDS
	.align		4
.L_29:
        /*0074*/ 	.byte	0x04, 0x29
        /*0076*/ 	.short	(.L_31 - .L_30)


	//   ....[0]....
.L_30:
        /*0078*/ 	.word	0xffffffff


	//   ....[1]....
        /*007c*/ 	.word	0xffffffff


	//   ....[2]....
        /*0080*/ 	.word	0xffffffff


	//   ....[3]....
        /*0084*/ 	.word	0xffffffff


	//   ....[4]....
        /*0088*/ 	.word	0xffffffff


	//   ....[5]....
        /*008c*/ 	.word	0xffffffff


	//   ....[6]....
        /*0090*/ 	.word	0xffffffff


	//----- nvinfo : EIATTR_COOP_GROUP_INSTR_OFFSETS
	.align		4
.L_31:
        /*0094*/ 	.byte	0x04, 0x28
        /*0096*/ 	.short	(.L_33 - .L_32)


	//   ....[0]....
.L_32:
        /*0098*/ 	.word	0x00000070


	//   ....[1]....
        /*009c*/ 	.word	0x00000080


	//   ....[2]....
        /*00a0*/ 	.word	0x00000140


	//   ....[3]....
        /*00a4*/ 	.word	0x00000480


	//   ....[4]....
        /*00a8*/ 	.word	0x000004c0


	//   ....[5]....
        /*00ac*/ 	.word	0x000008a0


	//   ....[6]....
        /*00b0*/ 	.word	0x00000ae0


	//----- nvinfo : EIATTR_REG_RECONFIG
	.align		4
.L_33:
        /*00b4*/ 	.byte	0x01, 0x54
	.zero		2


	//----- nvinfo : EIATTR_SYSCALL_OFFSETS
	.align		4
        /*00b8*/ 	.byte	0x04, 0x46
        /*00ba*/ 	.short	(.L_35 - .L_34)


	//   ....[0]....
.L_34:
        /*00bc*/ 	.word	0x00001960


	//----- nvinfo : EIATTR_MBARRIER_INSTR_OFFSETS
	.align		4
.L_35:
        /*00c0*/ 	.byte	0x04, 0x39
        /*00c2*/ 	.short	(.L_37 - .L_36)


	//   ....[0]....
.L_36:
        /*00c4*/ 	.word	0x00000280
        /*00c8*/ 	.word	0x000000ff
        /*00cc*/ 	.word	0x00000000
        /*00d0*/ 	.short	0x0100
        /*00d2*/ 	.byte	0x08
	.zero		1


	//   ....[1]....
        /*00d4*/ 	.word	0x00000290
        /*00d8*/ 	.word	0x000000ff
        /*00dc*/ 	.word	0x00000078
        /*00e0*/ 	.short	0x0100
        /*00e2*/ 	.byte	0x08
	.zero		1


	//   ....[2]....
        /*00e4*/ 	.word	0x000002a0
        /*00e8*/ 	.word	0x000000ff
        /*00ec*/ 	.word	0x00000008
        /*00f0*/ 	.short	0x0100
        /*00f2*/ 	.byte	0x08
	.zero		1


	//   ....[3]....
        /*00f4*/ 	.word	0x000002b0
        /*00f8*/ 	.word	0x000000ff
        /*00fc*/ 	.word	0x00000080
        /*0100*/ 	.short	0x0100
        /*0102*/ 	.byte	0x08
	.zero		1


	//   ....[4]....
        /*0104*/ 	.word	0x000002c0
        /*0108*/ 	.word	0x000000ff
        /*010c*/ 	.word	0x00000010
        /*0110*/ 	.short	0x0100
        /*0112*/ 	.byte	0x08
	.zero		1


	//   ....[5]....
        /*0114*/ 	.word	0x000002d0
        /*0118*/ 	.word	0x000000ff
        /*011c*/ 	.word	0x00000088
        /*0120*/ 	.short	0x0100
        /*0122*/ 	.byte	0x08
	.zero		1


	//   ....[6]....
        /*0124*/ 	.word	0x000002e0
        /*0128*/ 	.word	0x000000ff
        /*012c*/ 	.word	0x00000018
        /*0130*/ 	.short	0x0100
        /*0132*/ 	.byte	0x08
	.zero		1


	//   ....[7]....
        /*0134*/ 	.word	0x000002f0
        /*0138*/ 	.word	0x000000ff
        /*013c*/ 	.word	0x00000090
        /*0140*/ 	.short	0x0100
        /*0142*/ 	.byte	0x08
	.zero		1


	//   ....[8]....
        /*0144*/ 	.word	0x00000300
        /*0148*/ 	.word	0x000000ff
        /*014c*/ 	.word	0x00000020
        /*0150*/ 	.short	0x0100
        /*0152*/ 	.byte	0x08
	.zero		1


	//   ....[9]....
        /*0154*/ 	.word	0x00000310
        /*0158*/ 	.word	0x000000ff
        /*015c*/ 	.word	0x00000098
        /*0160*/ 	.short	0x0100
        /*0162*/ 	.byte	0x08
	.zero		1


	//   ....[10]....
        /*0164*/ 	.word	0x00000320
        /*0168*/ 	.word	0x000000ff
        /*016c*/ 	.word	0x00000028
        /*0170*/ 	.short	0x0100
        /*0172*/ 	.byte	0x08
	.zero		1


	//   ....[11]....
        /*0174*/ 	.word	0x00000330
        /*0178*/ 	.word	0x000000ff
        /*017c*/ 	.word	0x000000a0
        /*0180*/ 	.short	0x0100
        /*0182*/ 	.byte	0x08
	.zero		1


	//   ....[12]....
        /*0184*/ 	.word	0x00000340
        /*0188*/ 	.word	0x000000ff
        /*018c*/ 	.word	0x00000030
        /*0190*/ 	.short	0x0100
        /*0192*/ 	.byte	0x08
	.zero		1


	//   ....[13]....
        /*0194*/ 	.word	0x00000350
        /*0198*/ 	.word	0x000000ff
        /*019c*/ 	.word	0x000000a8
        /*01a0*/ 	.short	0x0100
        /*01a2*/ 	.byte	0x08
	.zero		1


	//   ....[14]....
        /*01a4*/ 	.word	0x00000360
        /*01a8*/ 	.word	0x000000ff
        /*01ac*/ 	.word	0x00000038
        /*01b0*/ 	.short	0x0100
        /*01b2*/ 	.byte	0x08
	.zero		1


	//   ....[15]....
        /*01b4*/ 	.word	0x00000370
        /*01b8*/ 	.word	0x000000ff
        /*01bc*/ 	.word	0x000000b0
        /*01c0*/ 	.short	0x0100
        /*01c2*/ 	.byte	0x08
	.zero		1


	//   ....[16]....
        /*01c4*/ 	.word	0x00000380
        /*01c8*/ 	.word	0x000000ff
        /*01cc*/ 	.word	0x00000040
        /*01d0*/ 	.short	0x0100
        /*01d2*/ 	.byte	0x08
	.zero		1


	//   ....[17]....
        /*01d4*/ 	.word	0x00000390
        /*01d8*/ 	.word	0x000000ff
        /*01dc*/ 	.word	0x000000b8
        /*01e0*/ 	.short	0x0100
        /*01e2*/ 	.byte	0x08
	.zero		1


	//   ....[18]....
        /*01e4*/ 	.word	0x000003a0
        /*01e8*/ 	.word	0x000000ff
        /*01ec*/ 	.word	0x00000048
        /*01f0*/ 	.short	0x0100
        /*01f2*/ 	.byte	0x08
	.zero		1


	//   ....[19]....
        /*01f4*/ 	.word	0x000003b0
        /*01f8*/ 	.word	0x000000ff
        /*01fc*/ 	.word	0x000000c0
        /*0200*/ 	.short	0x0100
        /*0202*/ 	.byte	0x08
	.zero		1


	//   ....[20]....
        /*0204*/ 	.word	0x000003c0
        /*0208*/ 	.word	0x000000ff
        /*020c*/ 	.word	0x00000050
        /*0210*/ 	.short	0x0100
        /*0212*/ 	.byte	0x08
	.zero		1


	//   ....[21]....
        /*0214*/ 	.word	0x000003d0
        /*0218*/ 	.word	0x000000ff
        /*021c*/ 	.word	0x000000c8
        /*0220*/ 	.short	0x0100
        /*0222*/ 	.byte	0x08
	.zero		1


	//   ....[22]....
        /*0224*/ 	.word	0x000003e0
        /*0228*/ 	.word	0x000000ff
        /*022c*/ 	.word	0x00000058
        /*0230*/ 	.short	0x0100
        /*0232*/ 	.byte	0x08
	.zero		1


	//   ....[23]....
        /*0234*/ 	.word	0x000003f0
        /*0238*/ 	.word	0x000000ff
        /*023c*/ 	.word	0x000000d0
        /*0240*/ 	.short	0x0100
        /*0242*/ 	.byte	0x08
	.zero		1


	//   ....[24]....
        /*0244*/ 	.word	0x00000400
        /*0248*/ 	.word	0x000000ff
        /*024c*/ 	.word	0x00000060
        /*0250*/ 	.short	0x0100
        /*0252*/ 	.byte	0x08
	.zero		1


	//   ....[25]....
        /*0254*/ 	.word	0x00000410
        /*0258*/ 	.word	0x000000ff
        /*025c*/ 	.word	0x000000d8
        /*0260*/ 	.short	0x0100
        /*0262*/ 	.byte	0x08
	.zero		1


	//   ....[26]....
        /*0264*/ 	.word	0x00000420
        /*0268*/ 	.word	0x000000ff
        /*026c*/ 	.word	0x00000068
        /*0270*/ 	.short	0x0100
        /*0272*/ 	.byte	0x08
	.zero		1


	//   ....[27]....
        /*0274*/ 	.word	0x00000430
        /*0278*/ 	.word	0x000000ff
        /*027c*/ 	.word	0x000000e0
        /*0280*/ 	.short	0x0100
        /*0282*/ 	.byte	0x08
	.zero		1


	//   ....[28]....
        /*0284*/ 	.word	0x00000440
        /*0288*/ 	.word	0x000000ff
        /*028c*/ 	.word	0x00000070
        /*0290*/ 	.short	0x0100
        /*0292*/ 	.byte	0x08
	.zero		1


	//   ....[29]....
        /*0294*/ 	.word	0x00000450
        /*0298*/ 	.word	0x000000ff
        /*029c*/ 	.word	0x000000e8
        /*02a0*/ 	.short	0x0100
        /*02a2*/ 	.byte	0x08
	.zero		1


	//   ....[30]....
        /*02a4*/ 	.word	0x00000990
        /*02a8*/ 	.word	0x000000ff
        /*02ac*/ 	.word	0x00000120
        /*02b0*/ 	.short	0x0100
        /*02b2*/ 	.byte	0x08
	.zero		1


	//   ....[31]....
        /*02b4*/ 	.word	0x00000a20
        /*02b8*/ 	.word	0x000000ff
        /*02bc*/ 	.word	0x00000128
        /*02c0*/ 	.short	0x0100
        /*02c2*/ 	.byte	0x08
	.zero		1


	//   ....[32]....
        /*02c4*/ 	.word	0x00000a60
        /*02c8*/ 	.word	0x000000ff
        /*02cc*/ 	.word	0x00000100
        /*02d0*/ 	.short	0x0100
        /*02d2*/ 	.byte	0x09
	.zero		1


	//   ....[33]....
        /*02d4*/ 	.word	0x00000a70
        /*02d8*/ 	.word	0x000000ff
        /*02dc*/ 	.word	0x00000108
        /*02e0*/ 	.short	0x0100
        /*02e2*/ 	.byte	0x09
	.zero		1


	//   ....[34]....
        /*02e4*/ 	.word	0x00000a80
        /*02e8*/ 	.word	0x000000ff
        /*02ec*/ 	.word	0x00000110
        /*02f0*/ 	.short	0x0100
        /*02f2*/ 	.byte	0x09
	.zero		1


	//   ....[35]....
        /*02f4*/ 	.word	0x00000a90
        /*02f8*/ 	.word	0x000000ff
        /*02fc*/ 	.word	0x00000118
        /*0300*/ 	.short	0x0100
        /*0302*/ 	.byte	0x09
	.zero		1


	//   ....[36]....
        /*0304*/ 	.word	0x00001840
        /*0308*/ 	.word	0x00000077
        /*030c*/ 	.word	0x00000000
        /*0310*/ 	.short	0x010a
        /*0312*/ 	.byte	0x2b
	.zero		1


	//   ....[37]....
        /*0314*/ 	.word	0x000019f0
        /*0318*/ 	.word	0x00000003
        /*031c*/ 	.word	0x00000000
        /*0320*/ 	.short	0x010a
        /*0322*/ 	.byte	0x3f
	.zero		1


	//   ....[38]....
        /*0324*/ 	.word	0x00001a50
        /*0328*/ 	.word	0x00000003
        /*032c*/ 	.word	0x00000000
        /*0330*/ 	.short	0x010a
        /*0332*/ 	.byte	0x3f
	.zero		1


	//   ....[39]....
        /*0334*/ 	.word	0x00002570
        /*0338*/ 	.word	0x000000ff
        /*033c*/ 	.word	0x00000000
        /*0340*/ 	.short	0x010a
        /*0342*/ 	.byte	0x06
	.zero		1


	//   ....[40]....
        /*0344*/ 	.word	0x000025b0
        /*0348*/ 	.word	0x000000ff
        /*034c*/ 	.word	0x00000000
        /*0350*/ 	.short	0x010a
        /*0352*/ 	.byte	0x06
	.zero		1


	//   ....[41]....
        /*0354*/ 	.word	0x00002eb0
        /*0358*/ 	.word	0x00000005
        /*035c*/ 	.word	0x00000000
        /*0360*/ 	.short	0x0101
        /*0362*/ 	.byte	0x3f
	.zero		1


	//   ....[42]....
        /*0364*/ 	.word	0x00002fb0
        /*0368*/ 	.word	0x00000078
        /*036c*/ 	.word	0x00000000
        /*0370*/ 	.short	0x0101
        /*0372*/ 	.byte	0x2c
	.zero		1


	//   ....[43]....
        /*0374*/ 	.word	0x000030b0
        /*0378*/ 	.word	0x00000003
        /*037c*/ 	.word	0x00000000
        /*0380*/ 	.short	0x0101
        /*0382*/ 	.byte	0x3f
	.zero		1


	//   ....[44]....
        /*0384*/ 	.word	0x00003170
        /*0388*/ 	.word	0x00000077
        /*038c*/ 	.word	0x00000010
        /*0390*/ 	.short	0x010a
        /*0392*/ 	.byte	0x2b
	.zero		1


	//   ....[45]....
        /*0394*/ 	.word	0x00007cf0
        /*0398*/ 	.word	0x0000007a
        /*039c*/ 	.word	0x00000000
        /*03a0*/ 	.short	0x0101
        /*03a2*/ 	.byte	0x2c
	.zero		1


	//   ....[46]....
        /*03a4*/ 	.word	0x000086a0
        /*03a8*/ 	.word	0x0000000d
        /*03ac*/ 	.word	0x00000078
        /*03b0*/ 	.short	0x010a
        /*03b2*/ 	.byte	0x3f
	.zero		1


	//   ....[47]....
        /*03b4*/ 	.word	0x00008a60
        /*03b8*/ 	.word	0x00000004
        /*03bc*/ 	.word	0x00000128
        /*03c0*/ 	.short	0x0101
        /*03c2*/ 	.byte	0x3f
	.zero		1


	//   ....[48]....
        /*03c4*/ 	.word	0x000091f0
        /*03c8*/ 	.word	0x00000007
        /*03cc*/ 	.word	0x00000000
        /*03d0*/ 	.short	0x010a
        /*03d2*/ 	.byte	0x3f
	.zero		1


	//   ....[49]....
        /*03d4*/ 	.word	0x00009270
        /*03d8*/ 	.word	0x00000009
        /*03dc*/ 	.word	0x00000000
        /*03e0*/ 	.short	0x010a
        /*03e2*/ 	.byte	0x3f
	.zero		1


	//   ....[50]....
        /*03e4*/ 	.word	0x00009300
        /*03e8*/ 	.word	0x00000006
        /*03ec*/ 	.word	0x00000000
        /*03f0*/ 	.short	0x010a
        /*03f2*/ 	.byte	0x3f
	.zero		1


	//   ....[51]....
        /*03f4*/ 	.word	0x00009390
        /*03f8*/ 	.word	0x00000009
        /*03fc*/ 	.word	0x00000000
        /*0400*/ 	.short	0x010a
        /*0402*/ 	.byte	0x3f
	.zero		1


	//   ....[52]....
        /*0404*/ 	.word	0x00009420
        /*0408*/ 	.word	0x00000006
        /*040c*/ 	.word	0x00000000
        /*0410*/ 	.short	0x010a
        /*0412*/ 	.byte	0x3f
	.zero		1


	//   ....[53]....
        /*0414*/ 	.word	0x000094b0
        /*0418*/ 	.word	0x00000009
        /*041c*/ 	.word	0x00000000
        /*0420*/ 	.short	0x010a
        /*0422*/ 	.byte	0x3f
	.zero		1


	//   ....[54]....
        /*0424*/ 	.word	0x00009540
        /*0428*/ 	.word	0x00000006
        /*042c*/ 	.word	0x00000000
        /*0430*/ 	.short	0x010a
        /*0432*/ 	.byte	0x3f
	.zero		1


	//   ....[55]....
        /*0434*/ 	.word	0x000095d0
        /*0438*/ 	.word	0x00000009
        /*043c*/ 	.word	0x00000000
        /*0440*/ 	.short	0x010a
        /*0442*/ 	.byte	0x3f
	.zero		1


	//   ....[56]....
        /*0444*/ 	.word	0x00009660
        /*0448*/ 	.word	0x00000006
        /*044c*/ 	.word	0x00000000
        /*0450*/ 	.short	0x010a
        /*0452*/ 	.byte	0x3f
	.zero		1


	//   ....[57]....
        /*0454*/ 	.word	0x000096f0
        /*0458*/ 	.word	0x00000009
        /*045c*/ 	.word	0x00000000
        /*0460*/ 	.short	0x010a
        /*0462*/ 	.byte	0x3f
	.zero		1


	//   ....[58]....
        /*0464*/ 	.word	0x00009780
        /*0468*/ 	.word	0x00000006
        /*046c*/ 	.word	0x00000000
        /*0470*/ 	.short	0x010a
        /*0472*/ 	.byte	0x3f
	.zero		1


	//   ....[59]....
        /*0474*/ 	.word	0x00009810
        /*0478*/ 	.word	0x00000009
        /*047c*/ 	.word	0x00000000
        /*0480*/ 	.short	0x010a
        /*0482*/ 	.byte	0x3f
	.zero		1


	//   ....[60]....
        /*0484*/ 	.word	0x000098a0
        /*0488*/ 	.word	0x00000006
        /*048c*/ 	.word	0x00000000
        /*0490*/ 	.short	0x010a
        /*0492*/ 	.byte	0x3f
	.zero		1


	//   ....[61]....
        /*0494*/ 	.word	0x00009930
        /*0498*/ 	.word	0x00000009
        /*049c*/ 	.word	0x00000000
        /*04a0*/ 	.short	0x010a
        /*04a2*/ 	.byte	0x3f
	.zero		1


	//   ....[62]....
        /*04a4*/ 	.word	0x000099c0
        /*04a8*/ 	.word	0x00000003
        /*04ac*/ 	.word	0x00000000
        /*04b0*/ 	.short	0x010a
        /*04b2*/ 	.byte	0x3f
	.zero		1


	//   ....[63]....
        /*04b4*/ 	.word	0x00009a20
        /*04b8*/ 	.word	0x00000079
        /*04bc*/ 	.word	0x00000000
        /*04c0*/ 	.short	0x010a
        /*04c2*/ 	.byte	0x3f
	.zero		1


	//   ....[64]....
        /*04c4*/ 	.word	0x00009a70
        /*04c8*/ 	.word	0x00000003
        /*04cc*/ 	.word	0x00000000
        /*04d0*/ 	.short	0x010a
        /*04d2*/ 	.byte	0x3f
	.zero		1


	//   ....[65]....
        /*04d4*/ 	.word	0x00009ad0
        /*04d8*/ 	.word	0x00000005
        /*04dc*/ 	.word	0x00000000
        /*04e0*/ 	.short	0x010a
        /*04e2*/ 	.byte	0x3f
	.zero		1


	//   ....[66]....
        /*04e4*/ 	.word	0x00009b20
        /*04e8*/ 	.word	0x00000079
        /*04ec*/ 	.word	0x00000010
        /*04f0*/ 	.short	0x010a
        /*04f2*/ 	.byte	0x3f
	.zero		1


	//   ....[67]....
        /*04f4*/ 	.word	0x00009bf0
        /*04f8*/ 	.word	0x0000000d
        /*04fc*/ 	.word	0x00000078
        /*0500*/ 	.short	0x010a
        /*0502*/ 	.byte	0x3f
	.zero		1


	//   ....[68]....
        /*0504*/ 	.word	0x00009cc0
        /*0508*/ 	.word	0x00000007
        /*050c*/ 	.word	0x00000000
        /*0510*/ 	.short	0x010a
        /*0512*/ 	.byte	0x3f
	.zero		1


	//   ....[69]....
        /*0514*/ 	.word	0x00009d10
        /*0518*/ 	.word	0x00000009
        /*051c*/ 	.word	0x00000000
        /*0520*/ 	.short	0x010a
        /*0522*/ 	.byte	0x3f
	.zero		1


	//   ....[70]....
        /*0524*/ 	.word	0x00009d60
        /*0528*/ 	.word	0x00000006
        /*052c*/ 	.word	0x00000000
        /*0530*/ 	.short	0x010a
        /*0532*/ 	.byte	0x3f
	.zero		1


	//   ....[71]....
        /*0534*/ 	.word	0x00009db0
        /*0538*/ 	.word	0x00000009
        /*053c*/ 	.word	0x00000000
        /*0540*/ 	.short	0x010a
        /*0542*/ 	.byte	0x3f
	.zero		1


	//   ....[72]....
        /*0544*/ 	.word	0x00009e00
        /*0548*/ 	.word	0x00000006
        /*054c*/ 	.word	0x00000000
        /*0550*/ 	.short	0x010a
        /*0552*/ 	.byte	0x3f
	.zero		1


	//   ....[73]....
        /*0554*/ 	.word	0x00009e50
        /*0558*/ 	.word	0x00000009
        /*055c*/ 	.word	0x00000000
        /*0560*/ 	.short	0x010a
        /*0562*/ 	.byte	0x3f
	.zero		1


	//   ....[74]....
        /*0564*/ 	.word	0x00009ea0
        /*0568*/ 	.word	0x00000006
        /*056c*/ 	.word	0x00000000
        /*0570*/ 	.short	0x010a
        /*0572*/ 	.byte	0x3f
	.zero		1


	//   ....[75]....
        /*0574*/ 	.word	0x00009ef0
        /*0578*/ 	.word	0x00000009
        /*057c*/ 	.word	0x00000000
        /*0580*/ 	.short	0x010a
        /*0582*/ 	.byte	0x3f
	.zero		1


	//   ....[76]....
        /*0584*/ 	.word	0x00009f40
        /*0588*/ 	.word	0x00000006
        /*058c*/ 	.word	0x00000000
        /*0590*/ 	.short	0x010a
        /*0592*/ 	.byte	0x3f
	.zero		1


	//   ....[77]....
        /*0594*/ 	.word	0x00009f90
        /*0598*/ 	.word	0x00000009
        /*059c*/ 	.word	0x00000000
        /*05a0*/ 	.short	0x010a
        /*05a2*/ 	.byte	0x3f
	.zero		1


	//   ....[78]....
        /*05a4*/ 	.word	0x00009fe0
        /*05a8*/ 	.word	0x00000006
        /*05ac*/ 	.word	0x00000000
        /*05b0*/ 	.short	0x010a
        /*05b2*/ 	.byte	0x3f
	.zero		1


	//   ....[79]....
        /*05b4*/ 	.word	0x0000a030
        /*05b8*/ 	.word	0x00000009
        /*05bc*/ 	.word	0x00000000
        /*05c0*/ 	.short	0x010a
        /*05c2*/ 	.byte	0x3f
	.zero		1


	//   ....[80]....
        /*05c4*/ 	.word	0x0000a080
        /*05c8*/ 	.word	0x00000006
        /*05cc*/ 	.word	0x00000000
        /*05d0*/ 	.short	0x010a
        /*05d2*/ 	.byte	0x3f
	.zero		1


	//   ....[81]....
        /*05d4*/ 	.word	0x0000a0d0
        /*05d8*/ 	.word	0x00000009
        /*05dc*/ 	.word	0x00000000
        /*05e0*/ 	.short	0x010a
        /*05e2*/ 	.byte	0x3f
	.zero		1


	//----- nvinfo : EIATTR_NUM_MBARRIERS
	.align		4
.L_37:
        /*05e4*/ 	.byte	0x03, 0x38
        /*05e6*/ 	.short	0x0024


	//----- nvinfo : EIATTR_EXIT_INSTR_OFFSETS
	.align		4
        /*05e8*/ 	.byte	0x04, 0x1c
        /*05ea*/ 	.short	(.L_39 - .L_38)


	//   ....[0]....
.L_38:
        /*05ec*/ 	.word	0x00001580


	//   ....[1]....
        /*05f0*/ 	.word	0x000015e0


	//   ....[2]....
        /*05f4*/ 	.word	0x00008380


	//   ....[3]....
        /*05f8*/ 	.word	0x000083b0


	//   ....[4]....
        /*05fc*/ 	.word	0x00009a10


	//----- nvinfo : EIATTR_MAX_THREADS
	.align		4
.L_39:
        /*0600*/ 	.byte	0x04, 0x05
        /*0602*/ 	.short	(.L_41 - .L_40)
.L_40:
        /*0604*/ 	.word	0x00000180
        /*0608*/ 	.word	0x00000001
        /*060c*/ 	.word	0x00000001


	//----- nvinfo : EIATTR_CRS_STACK_SIZE
	.align		4
.L_41:
        /*0610*/ 	.byte	0x04, 0x1e
        /*0612*/ 	.short	(.L_43 - .L_42)
.L_42:
        /*0614*/ 	.word	0x00000000


	//----- nvinfo : EIATTR_CBANK_PARAM_SIZE
	.align		4
.L_43:
        /*0618*/ 	.byte	0x03, 0x19
        /*061a*/ 	.short	0x0470


	//----- nvinfo : EIATTR_PARAM_CBANK
	.align		4
        /*061c*/ 	.byte	0x04, 0x0a
        /*061e*/ 	.short	(.L_45 - .L_44)
	.align		4
.L_44:
        /*0620*/ 	.word	index@(.nv.constant0._ZN7cutlass13device_kernelINS_4gemm6kernel13GemmUniversalIN4cute5tupleIJiiiiEEENS1_10collective13CollectiveMmaINS1_34MainloopSm90TmaGmmaWarpSpecializedILi15ENS5_IJNS4_1CILi2EEENSA_ILi1EEESC_EEENS1_32KernelTmaWarpSpecializedPingpongEEENS5_IJNSA_ILi64EEENSA_ILi176EEESG_EEEaNS5_IJlSC_lEEEaSJ_NS4_8TiledMMAINS4_8MMA_AtomIJNS4_4SM904GMMA26MMA_64x16x32_S32S8S8_SS_TNEEEENS4_6LayoutINS5_IJSC_SC_SC_EEENS5_IJNSA_ILi0EEESS_SS_EEEEENS5_IJNS4_10UnderscoreESV_SV_EEEEENS4_13SM90_TMA_LOADENS4_14ComposedLayoutINS4_7SwizzleILi2ELi4ELi3EEENS4_18smem_ptr_flag_bitsILi8EEENSQ_INS5_IJNSA_ILi8EEESG_EEENS5_IJSG_SC_EEEEEEEvNS4_8identityENS4_23SM90_TMA_LOAD_MULTICASTES18_vS19_EENS_8epilogue10collective6detail29Sm90TmaWarpSpecializedAdapterINS1D_15DefaultEpilogueIaSJ_SJ_NS1C_6thread17LinearCombinationIaLi1EiiLNS1H_9ScaleType4KindE0ELNS_15FloatRoundStyleE2EaEENS1_15EpilogueDefaultEEEEEvvEEEEvNT_6ParamsE)
        /*0624*/ 	.short	0x0210
        /*0626*/ 	.short	0x0470


	//----- nvinfo : EIATTR_SW_WAR
	.align		4
.L_45:
        /*0628*/ 	.byte	0x04, 0x36
        /*062a*/ 	.short	(.L_47 - .L_46)
.L_46:
        /*062c*/ 	.word	0x00000008
.L_47:


//--------------------- .nv.callgraph             --------------------------
	.section	.nv.callgraph,"",@"SHT_CUDA_CALLGRAPH"
	.align	4
	.sectionentsize	8
	.align		4
        /*0000*/ 	.word	0x00000000
	.align		4
        /*0004*/ 	.word	0xffffffff
	.align		4
        /*0008*/ 	.word	index@(_ZN7cutlass13device_kernelINS_4gemm6kernel13GemmUniversalIN4cute5tupleIJiiiiEEENS1_10collective13CollectiveMmaINS1_34MainloopSm90TmaGmmaWarpSpecializedILi15ENS5_IJNS4_1CILi2EEENSA_ILi1EEESC_EEENS1_32KernelTmaWarpSpecializedPingpongEEENS5_IJNSA_ILi64EEENSA_ILi176EEESG_EEEaNS5_IJlSC_lEEEaSJ_NS4_8TiledMMAINS4_8MMA_AtomIJNS4_4SM904GMMA26MMA_64x16x32_S32S8S8_SS_TNEEEENS4_6LayoutINS5_IJSC_SC_SC_EEENS5_IJNSA_ILi0EEESS_SS_EEEEENS5_IJNS4_10UnderscoreESV_SV_EEEEENS4_13SM90_TMA_LOADENS4_14ComposedLayoutINS4_7SwizzleILi2ELi4ELi3EEENS4_18smem_ptr_flag_bitsILi8EEENSQ_INS5_IJNSA_ILi8EEESG_EEENS5_IJSG_SC_EEEEEEEvNS4_8identityENS4_23SM90_TMA_LOAD_MULTICASTES18_vS19_EENS_8epilogue10collective6detail29Sm90TmaWarpSpecializedAdapterINS1D_15DefaultEpilogueIaSJ_SJ_NS1C_6thread17LinearCombinationIaLi1EiiLNS1H_9ScaleType4KindE0ELNS_15FloatRoundStyleE2EaEENS1_15EpilogueDefaultEEEEEvvEEEEvNT_6ParamsE)
	.align		4
        /*000c*/ 	.word	index@(__assertfail)
	.align		4
        /*0010*/ 	.word	0x00000000
	.align		4
        /*0014*/ 	.word	0xfffffffe
	.align		4
        /*0018*/ 	.word	0x00000000
	.align		4
        /*001c*/ 	.word	0xfffffffd
	.align		4
        /*0020*/ 	.word	0x00000000
	.align		4
        /*0024*/ 	.word	0xfffffffc


//--------------------- .nv.constant4             --------------------------
	.section	.nv.constant4,"a",@progbits
	.align	8
	.align		8
.nv.constant4:
        /*0000*/ 	.dword	__assertfail
	.align		8
        /*0008*/ 	.dword	__unnamed_1
	.align		8
        /*0010*/ 	.dword	_ZN40_INTERNAL_1fca7c5f_4_k_cu_87291613_155494cuda3std3__45__cpo5beginE
	.align		8
        /*0018*/ 	.dword	_ZN40_INTERNAL_1fca7c5f_4_k_cu_87291613_155494cuda3std3__45__cpo3endE
	.align		8
        /*0020*/ 	.dword	_ZN40_INTERNAL_1fca7c5f_4_k_cu_87291613_155494cuda3std3__45__cpo6cbeginE
	.align		8
        /*0028*/ 	.dword	_ZN40_INTERNAL_1fca7c5f_4_k_cu_87291613_155494cuda3std3__45__cpo4cendE
	.align		8
        /*0030*/ 	.dword	_ZN40_INTERNAL_1fca7c5f_4_k_cu_87291613_155494cuda3std3__442_GLOBAL__N__1fca7c5f_4_k_cu_87291613_155496ignoreE
	.align		8
        /*0038*/ 	.dword	_ZN40_INTERNAL_1fca7c5f_4_k_cu_87291613_155494cuda3std3__419piecewise_constructE
	.align		8
        /*0040*/ 	.dword	_ZN40_INTERNAL_1fca7c5f_4_k_cu_87291613_155494cuda3std3__48in_placeE
	.align		8
        /*0048*/ 	.dword	_ZN40_INTERNAL_1fca7c5f_4_k_cu_87291613_155494cuda3std6ranges3__45__cpo4swapE
	.align		8
        /*0050*/ 	.dword	_ZN40_INTERNAL_1fca7c5f_4_k_cu_87291613_155494cuda3std6ranges3__45__cpo9iter_moveE
	.align		8
        /*0058*/ 	.dword	_ZN40_INTERNAL_1fca7c5f_4_k_cu_87291613_155494cute7productE
	.align		8
        /*0060*/ 	.dword	_ZN40_INTERNAL_1fca7c5f_4_k_cu_87291613_155494cute1_E
	.align		8
        /*0068*/ 	.dword	$str$22
	.align		8
        /*0070*/ 	.dword	$str$23


//--------------------- .text._ZN7cutlass13device_kernelINS_4gemm6kernel13GemmUniversalIN4cute5tupleIJiiiiEEENS1_10collective13CollectiveMmaINS1_34MainloopSm90TmaGmmaWarpSpecializedILi15ENS5_IJNS4_1CILi2EEENSA_ILi1EEESC_EEENS1_32KernelTmaWarpSpecializedPingpongEEENS5_IJNSA_ILi64EEENSA_ILi176EEESG_EEEaNS5_IJlSC_lEEEaSJ_NS4_8TiledMMAINS4_8MMA_AtomIJNS4_4SM904GMMA26MMA_64x16x32_S32S8S8_SS_TNEEEENS4_6LayoutINS5_IJSC_SC_SC_EEENS5_IJNSA_ILi0EEESS_SS_EEEEENS5_IJNS4_10UnderscoreESV_SV_EEEEENS4_13SM90_TMA_LOADENS4_14ComposedLayoutINS4_7SwizzleILi2ELi4ELi3EEENS4_18smem_ptr_flag_bitsILi8EEENSQ_INS5_IJNSA_ILi8EEESG_EEENS5_IJSG_SC_EEEEEEEvNS4_8identityENS4_23SM90_TMA_LOAD_MULTICASTES18_vS19_EENS_8epilogue10collective6detail29Sm90TmaWarpSpecializedAdapterINS1D_15DefaultEpilogueIaSJ_SJ_NS1C_6thread17LinearCombinationIaLi1EiiLNS1H_9ScaleType4KindE0ELNS_15FloatRoundStyleE2EaEENS1_15EpilogueDefaultEEEEEvvEEEEvNT_6ParamsE --------------------------
	.section	.text._ZN7cutlass13device_kernelINS_4gemm6kernel13GemmUniversalIN4cute5tupleIJiiiiEEENS1_10collective13CollectiveMmaINS1_34MainloopSm90TmaGmmaWarpSpecializedILi15ENS5_IJNS4_1CILi2EEENSA_ILi1EEESC_EEENS1_32KernelTmaWarpSpecializedPingpongEEENS5_IJNSA_ILi64EEENSA_ILi176EEESG_EEEaNS5_IJlSC_lEEEaSJ_NS4_8TiledMMAINS4_8MMA_AtomIJNS4_4SM904GMMA26MMA_64x16x32_S32S8S8_SS_TNEEEENS4_6LayoutINS5_IJSC_SC_SC_EEENS5_IJNSA_ILi0EEESS_SS_EEEEENS5_IJNS4_10UnderscoreESV_SV_EEEEENS4_13SM90_TMA_LOADENS4_14ComposedLayoutINS4_7SwizzleILi2ELi4ELi3EEENS4_18smem_ptr_flag_bitsILi8EEENSQ_INS5_IJNSA_ILi8EEESG_EEENS5_IJSG_SC_EEEEEEEvNS4_8identityENS4_23SM90_TMA_LOAD_MULTICASTES18_vS19_EENS_8epilogue10collective6detail29Sm90TmaWarpSpecializedAdapterINS1D_15DefaultEpilogueIaSJ_SJ_NS1C_6thread17LinearCombinationIaLi1EiiLNS1H_9ScaleType4KindE0ELNS_15FloatRoundStyleE2EaEENS1_15EpilogueDefaultEEEEEvvEEEEvNT_6ParamsE,"ax",@progbits
	.align	128
.text._ZN7cutlass13device_kernelINS_4gemm6kernel13GemmUniversalIN4cute5tupleIJiiiiEEENS1_10collective13CollectiveMmaINS1_34MainloopSm90TmaGmmaWarpSpecializedILi15ENS5_IJNS4_1CILi2EEENSA_ILi1EEESC_EEENS1_32KernelTmaWarpSpecializedPingpongEEENS5_IJNSA_ILi64EEENSA_ILi176EEESG_EEEaNS5_IJlSC_lEEEaSJ_NS4_8TiledMMAINS4_8MMA_AtomIJNS4_4SM904GMMA26MMA_64x16x32_S32S8S8_SS_TNEEEENS4_6LayoutINS5_IJSC_SC_SC_EEENS5_IJNSA_ILi0EEESS_SS_EEEEENS5_IJNS4_10UnderscoreESV_SV_EEEEENS4_13SM90_TMA_LOADENS4_14ComposedLayoutINS4_7SwizzleILi2ELi4ELi3EEENS4_18smem_ptr_flag_bitsILi8EEENSQ_INS5_IJNSA_ILi8EEESG_EEENS5_IJSG_SC_EEEEEEEvNS4_8identityENS4_23SM90_TMA_LOAD_MULTICASTES18_vS19_EENS_8epilogue10collective6detail29Sm90TmaWarpSpecializedAdapterINS1D_15DefaultEpilogueIaSJ_SJ_NS1C_6thread17LinearCombinationIaLi1EiiLNS1H_9ScaleType4KindE0ELNS_15FloatRoundStyleE2EaEENS1_15EpilogueDefaultEEEEEvvEEEEvNT_6ParamsE:
        .type           _ZN7cutlass13device_kernelINS_4gemm6kernel13GemmUniversalIN4cute5tupleIJiiiiEEENS1_10collective13CollectiveMmaINS1_34MainloopSm90TmaGmmaWarpSpecializedILi15ENS5_IJNS4_1CILi2EEENSA_ILi1EEESC_EEENS1_32KernelTmaWarpSpecializedPingpongEEENS5_IJNSA_ILi64EEENSA_ILi176EEESG_EEEaNS5_IJlSC_lEEEaSJ_NS4_8TiledMMAINS4_8MMA_AtomIJNS4_4SM904GMMA26MMA_64x16x32_S32S8S8_SS_TNEEEENS4_6LayoutINS5_IJSC_SC_SC_EEENS5_IJNSA_ILi0EEESS_SS_EEEEENS5_IJNS4_10UnderscoreESV_SV_EEEEENS4_13SM90_TMA_LOADENS4_14ComposedLayoutINS4_7SwizzleILi2ELi4ELi3EEENS4_18smem_ptr_flag_bitsILi8EEENSQ_INS5_IJNSA_ILi8EEESG_EEENS5_IJSG_SC_EEEEEEEvNS4_8identityENS4_23SM90_TMA_LOAD_MULTICASTES18_vS19_EENS_8epilogue10collective6detail29Sm90TmaWarpSpecializedAdapterINS1D_15DefaultEpilogueIaSJ_SJ_NS1C_6thread17LinearCombinationIaLi1EiiLNS1H_9ScaleType4KindE0ELNS_15FloatRoundStyleE2EaEENS1_15EpilogueDefaultEEEEEvvEEEEvNT_6ParamsE,@function
        .size           _ZN7cutlass13device_kernelINS_4gemm6kernel13GemmUniversalIN4cute5tupleIJiiiiEEENS1_10collective13CollectiveMmaINS1_34MainloopSm90TmaGmmaWarpSpecializedILi15ENS5_IJNS4_1CILi2EEENSA_ILi1EEESC_EEENS1_32KernelTmaWarpSpecializedPingpongEEENS5_IJNSA_ILi64EEENSA_ILi176EEESG_EEEaNS5_IJlSC_lEEEaSJ_NS4_8TiledMMAINS4_8MMA_AtomIJNS4_4SM904GMMA26MMA_64x16x32_S32S8S8_SS_TNEEEENS4_6LayoutINS5_IJSC_SC_SC_EEENS5_IJNSA_ILi0EEESS_SS_EEEEENS5_IJNS4_10UnderscoreESV_SV_EEEEENS4_13SM90_TMA_LOADENS4_14ComposedLayoutINS4_7SwizzleILi2ELi4ELi3EEENS4_18smem_ptr_flag_bitsILi8EEENSQ_INS5_IJNSA_ILi8EEESG_EEENS5_IJSG_SC_EEEEEEEvNS4_8identityENS4_23SM90_TMA_LOAD_MULTICASTES18_vS19_EENS_8epilogue10collective6detail29Sm90TmaWarpSpecializedAdapterINS1D_15DefaultEpilogueIaSJ_SJ_NS1C_6thread17LinearCombinationIaLi1EiiLNS1H_9ScaleType4KindE0ELNS_15FloatRoundStyleE2EaEENS1_15EpilogueDefaultEEEEEvvEEEEvNT_6ParamsE,(.L_x_276 - _ZN7cutlass13device_kernelINS_4gemm6kernel13GemmUniversalIN4cute5tupleIJiiiiEEENS1_10collective13CollectiveMmaINS1_34MainloopSm90TmaGmmaWarpSpecializedILi15ENS5_IJNS4_1CILi2EEENSA_ILi1EEESC_EEENS1_32KernelTmaWarpSpecializedPingpongEEENS5_IJNSA_ILi64EEENSA_ILi176EEESG_EEEaNS5_IJlSC_lEEEaSJ_NS4_8TiledMMAINS4_8MMA_AtomIJNS4_4SM904GMMA26MMA_64x16x32_S32S8S8_SS_TNEEEENS4_6LayoutINS5_IJSC_SC_SC_EEENS5_IJNSA_ILi0EEESS_SS_EEEEENS5_IJNS4_10UnderscoreESV_SV_EEEEENS4_13SM90_TMA_LOADENS4_14ComposedLayoutINS4_7SwizzleILi2ELi4ELi3EEENS4_18smem_ptr_flag_bitsILi8EEENSQ_INS5_IJNSA_ILi8EEESG_EEENS5_IJSG_SC_EEEEEEEvNS4_8identityENS4_23SM90_TMA_LOAD_MULTICASTES18_vS19_EENS_8epilogue10collective6detail29Sm90TmaWarpSpecializedAdapterINS1D_15DefaultEpilogueIaSJ_SJ_NS1C_6thread17LinearCombinationIaLi1EiiLNS1H_9ScaleType4KindE0ELNS_15FloatRoundStyleE2EaEENS1_15EpilogueDefaultEEEEEvvEEEEvNT_6ParamsE)
        .other          _ZN7cutlass13device_kernelINS_4gemm6kernel13GemmUniversalIN4cute5tupleIJiiiiEEENS1_10collective13CollectiveMmaINS1_34MainloopSm90TmaGmmaWarpSpecializedILi15ENS5_IJNS4_1CILi2EEENSA_ILi1EEESC_EEENS1_32KernelTmaWarpSpecializedPingpongEEENS5_IJNSA_ILi64EEENSA_ILi176EEESG_EEEaNS5_IJlSC_lEEEaSJ_NS4_8TiledMMAINS4_8MMA_AtomIJNS4_4SM904GMMA26MMA_64x16x32_S32S8S8_SS_TNEEEENS4_6LayoutINS5_IJSC_SC_SC_EEENS5_IJNSA_ILi0EEESS_SS_EEEEENS5_IJNS4_10UnderscoreESV_SV_EEEEENS4_13SM90_TMA_LOADENS4_14ComposedLayoutINS4_7SwizzleILi2ELi4ELi3EEENS4_18smem_ptr_flag_bitsILi8EEENSQ_INS5_IJNSA_ILi8EEESG_EEENS5_IJSG_SC_EEEEEEEvNS4_8identityENS4_23SM90_TMA_LOAD_MULTICASTES18_vS19_EENS_8epilogue10collective6detail29Sm90TmaWarpSpecializedAdapterINS1D_15DefaultEpilogueIaSJ_SJ_NS1C_6thread17LinearCombinationIaLi1EiiLNS1H_9ScaleType4KindE0ELNS_15FloatRoundStyleE2EaEENS1_15EpilogueDefaultEEEEEvvEEEEvNT_6ParamsE,@"STO_CUDA_ENTRY STV_DEFAULT"
_ZN7cutlass13device_kernelINS_4gemm6kernel13GemmUniversalIN4cute5tupleIJiiiiEEENS1_10collective13CollectiveMmaINS1_34MainloopSm90TmaGmmaWarpSpecializedILi15ENS5_IJNS4_1CILi2EEENSA_ILi1EEESC_EEENS1_32KernelTmaWarpSpecializedPingpongEEENS5_IJNSA_ILi64EEENSA_ILi176EEESG_EEEaNS5_IJlSC_lEEEaSJ_NS4_8TiledMMAINS4_8MMA_AtomIJNS4_4SM904GMMA26MMA_64x16x32_S32S8S8_SS_TNEEEENS4_6LayoutINS5_IJSC_SC_SC_EEENS5_IJNSA_ILi0EEESS_SS_EEEEENS5_IJNS4_10UnderscoreESV_SV_EEEEENS4_13SM90_TMA_LOADENS4_14ComposedLayoutINS4_7SwizzleILi2ELi4ELi3EEENS4_18smem_ptr_flag_bitsILi8EEENSQ_INS5_IJNSA_ILi8EEESG_EEENS5_IJSG_SC_EEEEEEEvNS4_8identityENS4_23SM90_TMA_LOAD_MULTICASTES18_vS19_EENS_8epilogue10collective6detail29Sm90TmaWarpSpecializedAdapterINS1D_15DefaultEpilogueIaSJ_SJ_NS1C_6thread17LinearCombinationIaLi1EiiLNS1H_9ScaleType4KindE0ELNS_15FloatRoundStyleE2EaEENS1_15EpilogueDefaultEEEEEvvEEEEvNT_6ParamsE:
[----:B------:R-:W0:Y:S02]  /*0000*/  LDC R1, c[0x0][0x28] ;  /* 0x00000a00ff017b82 */ /* 0x000e240000000800 */
[----:B0-----:R-:W-:Y:S01]  /*0010*/  VIADD R1, R1, 0xfffffff8 ;  /* 0xfffffff801017836 */ /* 0x001fe20000000000 */
[----:B------:R-:W0:Y:S01]  /*0020*/  S2R R4, SR_TID.X ;  /* 0x0000000000047919 */ /* 0x000e220000002100 */
[----:B------:R-:W-:Y:S01]  /*0030*/  ELECT P0, URZ, PT ;  /* 0x00000000003f782f */ /* 0x000fe20003800000 */
[----:B------:R-:W-:Y:S01]  /*0040*/  BSSY B0, `(.L_x_0) ;  /* 0x000000f000007945 */ /* 0x000fe20003800000 */
[--C-:B0-----:R-:W-:Y:S02]  /*0050*/  SHF.R.U32.HI R2, RZ, 0x5, R4.reuse ;  /* 0x00000005ff027819 */ /* 0x101fe40000011604 */
[----:B------:R-:W-:-:S03]  /*0060*/  SHF.R.U32.HI R7, RZ, 0x7, R4 ;  /* 0x00000007ff077819 */ /* 0x000fc60000011604 */
[----:B------:R-:W0:Y:S04]  /*0070*/  SHFL.IDX PT, R5, R2, RZ, 0x1f ;  /* 0x00001fff02057589 */ /* 0x000e2800000e0000 */
[----:B------:R1:W2:Y:S01]  /*0080*/  SHFL.IDX PT, R10, R7, RZ, 0x1f ;  /* 0x00001fff070a7589 */ /* 0x0002a200000e0000 */
[----:B0-----:R-:W-:-:S13]  /*0090*/  ISETP.NE.OR P0, PT, R5, RZ, !P0 ;  /* 0x000000ff0500720c */ /* 0x001fda0004705670 */
[----:B-12---:R-:W-:Y:S05]  /*00a0*/  @P0 BRA `(.L_x_1) ;  /* 0x0000000000200947 */ /* 0x006fea0003800000 */
[----:B------:R-:W-:Y:S02]  /*00b0*/  ULDC.64 UR4, c[0x0][0x198] ;  /* 0x0000660000047ab9 */ /* 0x000fe40000000a00 */
[----:B------:R-:W-:Y:S02]  /*00c0*/  UIADD3 UR6, UP0, UR4, 0xf0, URZ ;  /* 0x000000f004067890 */ /* 0x000fe4000ff1e03f */
[----:B------:R-:W-:Y:S02]  /*00d0*/  UIADD3 UR4, UP1, UR4, 0x1f0, URZ ;  /* 0x000001f004047890 */ /* 0x000fe4000ff3e03f */
[----:B------:R-:W-:Y:S02]  /*00e0*/  UIADD3.X UR7, URZ, UR5, URZ, UP0, !UPT ;  /* 0x000000053f077290 */ /* 0x000fe400087fe43f */
[----:B------:R-:W-:-:S07]  /*00f0*/  UIADD3.X UR5, URZ, UR5, URZ, UP1, !UPT ;  /* 0x000000053f057290 */ /* 0x000fce0008ffe43f */
[----:B------:R0:W-:Y:S02]  /*0100*/  UTMACCTL.PF [UR6] ;  /* 0x00000000060079b9 */ /* 0x0001e40008040000 */
[----:B------:R0:W-:Y:S02]  /*0110*/  UTMACCTL.PF [UR4] ;  /* 0x00000000040079b9 */ /* 0x0001e40008040000 */
[----:B0-----:R-:W-:Y:S01]  /*0120*/  NOP ;  /* 0x0000000000007918 */ /* 0x001fe20000000000 */
.L_x_1:
[----:B------:R-:W-:Y:S05]  /*0130*/  BSYNC B0 ;  /* 0x0000000000007941 */ /* 0x000fea0003800000 */
.L_x_0:
[----:B------:R-:W0:Y:S01]  /*0140*/  SHFL.IDX PT, R8, R2, RZ, 0x1f ;  /* 0x00001fff02087589 */ /* 0x000e2200000e0000 */
[----:B------:R-:W-:-:S04]  /*0150*/  SHF.R.S32.HI R3, RZ, 0x1f, R4 ;  /* 0x0000001fff037819 */ /* 0x000fc80000011404 */
[----:B------:R-:W-:Y:S02]  /*0160*/  LEA.HI R3, R3, R4, RZ, 0x7 ;  /* 0x0000000403037211 */ /* 0x000fe400078f38ff */
[----:B0-----:R-:W-:-:S13]  /*0170*/  ISETP.NE.AND P0, PT, R8, RZ, PT ;  /* 0x000000ff0800720c */ /* 0x001fda0003f05270 */
[----:B------:R-:W-:Y:S05]  /*0180*/  @P0 BRA `(.L_x_2) ;  /* 0x0000000000bc0947 */ /* 0x000fea0003800000 */
[----:B------:R-:W-:Y:S01]  /*0190*/  ELECT P0, URZ, PT ;  /* 0x00000000003f782f */ /* 0x000fe20003800000 */
[----:B------:R-:W-:-:S12]  /*01a0*/  BSSY B0, `(.L_x_2) ;  /* 0x000002d000007945 */ /* 0x000fd80003800000 */
[----:B------:R-:W-:Y:S05]  /*01b0*/  @!P0 BRA `(.L_x_3) ;  /* 0x0000000000ac8947 */ /* 0x000fea0003800000 */
[----:B------:R-:W0:Y:S01]  /*01c0*/  S2UR UR8, SR_CgaCtaId ;  /* 0x00000000000879c3 */ /* 0x000e220000008800 */
[----:B------:R-:W-:Y:S01]  /*01d0*/  UMOV UR4, 0x400 ;  /* 0x0000040000047882 */ /* 0x000fe20000000000 */
[----:B------:R-:W-:Y:S01]  /*01e0*/  UMOV UR5, 0x1 ;  /* 0x0000000100057882 */ /* 0x000fe20000000000 */
[----:B------:R-:W-:Y:S02]  /*01f0*/  UMOV UR6, 0x2 ;  /* 0x0000000200067882 */ /* 0x000fe40000000000 */
[----:B------:R-:W-:-:S04]  /*0200*/  UIADD3 UR6, -UR6, 0x100000, URZ ;  /* 0x0010000006067890 */ /* 0x000fc8000fffe13f */
[----:B------:R-:W-:Y:S02]  /*0210*/  USHF.L.U32 UR7, UR6, 0xb, URZ ;  /* 0x0000000b06077899 */ /* 0x000fe4000800063f */
[----:B------:R-:W-:Y:S02]  /*0220*/  USHF.L.U32 UR6, UR6, 0x1, URZ ;  /* 0x0000000106067899 */ /* 0x000fe4000800063f */
[----:B0-----:R-:W-:Y:S02]  /*0230*/  ULEA UR8, UR8, UR4, 0x18 ;  /* 0x0000000408087291 */ /* 0x001fe4000f8ec03f */
[----:B------:R-:W-:-:S04]  /*0240*/  UIADD3 UR4, -UR5, 0x100000, URZ ;  /* 0x0010000005047890 */ /* 0x000fc8000fffe13f */
[----:B------:R-:W-:Y:S02]  /*0250*/  USHF.L.U32 UR5, UR4, 0xb, URZ ;  /* 0x0000000b04057899 */ /* 0x000fe4000800063f */
[----:B------:R-:W-:Y:S01]  /*0260*/  USHF.L.U32 UR4, UR4, 0x1, URZ ;  /* 0x0000000104047899 */ /* 0x000fe2000800063f */
[----:B------:R-:W0:Y:S11]  /*0270*/  FENCE.VIEW.ASYNC.S ;  /* 0x00000000000073c6 */ /* 0x000e360000000000 */
[----:B0-----:R0:W1:Y:S01]  /*0280*/  SYNCS.EXCH.64 URZ, [UR8], UR4 ;  /* 0x00000004083f75b2 */ /* 0x0010620008000100 */
[----:B------:R0:W2:Y:S01]  /*0290*/  SYNCS.EXCH.64 URZ, [UR8+0x78], UR6 ;  /* 0x00007806083f75b2 */ /* 0x0000a20008000100 */
[----:B------:R0:W3:Y:S01]  /*02a0*/  SYNCS.EXCH.64 URZ, [UR8+0x8], UR4 ;  /* 0x00000804083f75b2 */ /* 0x0000e20008000100 */
[----:B------:R0:W4:Y:S01]  /*02b0*/  SYNCS.EXCH.64 URZ, [UR8+0x80], UR6 ;  /* 0x00008006083f75b2 */ /* 0x0001220008000100 */
[----:B------:R0:W0:Y:S01]  /*02c0*/  SYNCS.EXCH.64 URZ, [UR8+0x10], UR4 ;  /* 0x00001004083f75b2 */ /* 0x0000220008000100 */
        /* <DEDUP_REMOVED lines=25> */
[----:B-1234-:R-:W-:Y:S01]  /*0460*/  NOP ;  /* 0x0000000000007918 */ /* 0x01efe20000000000 */
.L_x_3:
[----:B0-----:R-:W-:Y:S05]  /*0470*/  BSYNC B0 ;  /* 0x0000000000007941 */ /* 0x001fea0003800000 */
.L_x_2:
[----:B------:R-:W0:Y:S01]  /*0480*/  SHFL.IDX PT, R13, R2, RZ, 0x1f ;  /* 0x00001fff020d7589 */ /* 0x000e2200000e0000 */
[----:B------:R-:W1:Y:S01]  /*0490*/  S2UR UR12, SR_CTAID.X ;  /* 0x00000000000c79c3 */ /* 0x000e620000002500 */
[----:B------:R-:W-:Y:S02]  /*04a0*/  LOP3.LUT R3, R3, 0xffffff80, RZ, 0xc0, !PT ;  /* 0xffffff8003037812 */ /* 0x000fe400078ec0ff */
[----:B------:R-:W-:Y:S01]  /*04b0*/  ELECT P0, URZ, PT ;  /* 0x00000000003f782f */ /* 0x000fe20003800000 */
[----:B------:R2:W3:Y:S01]  /*04c0*/  SHFL.IDX PT, R12, R2, RZ, 0x1f ;  /* 0x00001fff020c7589 */ /* 0x0004e200000e0000 */
[----:B------:R-:W-:Y:S01]  /*04d0*/  ELECT P1, URZ, PT ;  /* 0x00000000003f782f */ /* 0x000fe20003820000 */
[----:B------:R-:W-:Y:S01]  /*04e0*/  NOP ;  /* 0x0000000000007918 */ /* 0x000fe20000000000 */
[----:B------:R-:W-:Y:S01]  /*04f0*/  IMAD.IADD R3, R4, 0x1, -R3 ;  /* 0x0000000104037824 */ /* 0x000fe200078e0a03 */
[----:B------:R-:W4:Y:S01]  /*0500*/  S2R R6, SR_CTAID.Y ;  /* 0x0000000000067919 */ /* 0x000f220000002600 */
[----:B------:R-:W-:Y:S01]  /*0510*/  ULDC UR4, c[0x0][0x150] ;  /* 0x0000540000047ab9 */ /* 0x000fe20000000800 */
[----:B------:R-:W5:Y:S01]  /*0520*/  LDC R14, c[0x0][0x144] ;  /* 0x00005100ff0e7b82 */ /* 0x000f620000000800 */
[----:B------:R-:W-:Y:S01]  /*0530*/  UMOV UR11, 0x80 ;  /* 0x00000080000b7882 */ /* 0x000fe20000000000 */
[----:B------:R-:W-:Y:S01]  /*0540*/  SHF.R.S32.HI R0, RZ, 0x1f, R3 ;  /* 0x0000001fff007819 */ /* 0x000fe20000011403 */
[----:B------:R-:W-:Y:S01]  /*0550*/  NOP ;  /* 0x0000000000007918 */ /* 0x000fe20000000000 */
[C---:B------:R-:W-:Y:S01]  /*0560*/  VIADD R35, R10.reuse, 0xffffffff ;  /* 0xffffffff0a237836 */ /* 0x040fe20000000000 */
[----:B------:R-:W-:Y:S01]  /*0570*/  ISETP.NE.AND P4, PT, R10, RZ, PT ;  /* 0x000000ff0a00720c */ /* 0x000fe20003f85270 */
[----:B------:R-:W-:Y:S01]  /*0580*/  IMAD.MOV.U32 R113, RZ, RZ, 0x1 ;  /* 0x00000001ff717424 */ /* 0x000fe200078e00ff */
[----:B------:R-:W-:Y:S01]  /*0590*/  LEA.HI R9, R0, R3, RZ, 0x3 ;  /* 0x0000000300097211 */ /* 0x000fe200078f18ff */
[----:B------:R-:W5:Y:S01]  /*05a0*/  LDC R15, c[0x0][0x140] ;  /* 0x00005000ff0f7b82 */ /* 0x000f620000000800 */
[----:B------:R-:W-:-:S02]  /*05b0*/  ISETP.GE.U32.AND P6, PT, R35, 0x2, PT ;  /* 0x000000022300780c */ /* 0x000fc40003fc6070 */
[--C-:B------:R-:W-:Y:S02]  /*05c0*/  SHF.R.S32.HI R11, RZ, 0x3, R9.reuse ;  /* 0x00000003ff0b7819 */ /* 0x100fe40000011409 */
[----:B--2---:R-:W-:Y:S02]  /*05d0*/  SHF.R.S32.HI R2, RZ, 0x1f, R9 ;  /* 0x0000001fff027819 */ /* 0x004fe40000011409 */
[----:B------:R-:W-:Y:S01]  /*05e0*/  SHF.R.S32.HI R9, RZ, 0x1f, R8 ;  /* 0x0000001fff097819 */ /* 0x000fe20000011408 */
[----:B------:R-:W2:Y:S01]  /*05f0*/  LDC R25, c[0x0][0x148] ;  /* 0x00005200ff197b82 */ /* 0x000ea20000000800 */
[----:B0-----:R-:W-:Y:S02]  /*0600*/  ISETP.NE.OR P0, PT, R13, RZ, !P0 ;  /* 0x000000ff0d00720c */ /* 0x001fe40004705670 */
[----:B-1----:R-:W-:Y:S02]  /*0610*/  I2FP.F32.U32 R13, UR12 ;  /* 0x0000000c000d7c45 */ /* 0x002fe40008201000 */
[----:B------:R-:W-:-:S02]  /*0620*/  LEA.HI R2, R2, R11, RZ, 0x2 ;  /* 0x0000000b02027211 */ /* 0x000fc400078f10ff */
[----:B------:R-:W-:Y:S01]  /*0630*/  LEA.HI R9, R9, R8, RZ, 0x2 ;  /* 0x0000000809097211 */ /* 0x000fe200078f10ff */
[----:B------:R-:W-:Y:S01]  /*0640*/  FMUL R13, R13, UR4 ;  /* 0x000000040d0d7c20 */ /* 0x000fe20008400000 */
[----:B---3--:R-:W-:Y:S01]  /*0650*/  ISETP.NE.OR P1, PT, R12, RZ, !P1 ;  /* 0x000000ff0c00720c */ /* 0x008fe20004f25670 */
[----:B------:R-:W-:Y:S01]  /*0660*/  ULDC UR4, c[0x0][0x154] ;  /* 0x0000550000047ab9 */ /* 0x000fe20000000800 */
[----:B------:R-:W-:Y:S02]  /*0670*/  LOP3.LUT R12, R2, 0xfffffffc, RZ, 0xc0, !PT ;  /* 0xfffffffc020c7812 */ /* 0x000fe400078ec0ff */
[----:B------:R-:W-:Y:S01]  /*0680*/  LOP3.LUT R9, R9, 0x3ffffffc, RZ, 0xc0, !PT ;  /* 0x3ffffffc09097812 */ /* 0x000fe200078ec0ff */
[----:B------:R-:W0:Y:S01]  /*0690*/  F2I.U32.TRUNC.NTZ R13, R13 ;  /* 0x0000000d000d7305 */ /* 0x000e22000020f000 */
[----:B------:R-:W-:Y:S01]  /*06a0*/  SHF.R.S32.HI R2, RZ, 0x1f, R5 ;  /* 0x0000001fff027819 */ /* 0x000fe20000011405 */
[----:B------:R-:W-:Y:S01]  /*06b0*/  IMAD.IADD R12, R11, 0x1, -R12 ;  /* 0x000000010b0c7824 */ /* 0x000fe200078e0a0c */
[----:B------:R-:W-:Y:S01]  /*06c0*/  VOTEU.ALL UP1, P0 ;  /* 0x00000000003f7886 */ /* 0x000fe20000020000 */
[----:B------:R-:W-:Y:S01]  /*06d0*/  IMAD.IADD R9, R8, 0x1, -R9 ;  /* 0x0000000108097824 */ /* 0x000fe200078e0a09 */
[----:B------:R-:W-:Y:S01]  /*06e0*/  LEA.HI R2, R2, R5, RZ, 0x2 ;  /* 0x0000000502027211 */ /* 0x000fe200078f10ff */
[----:B------:R-:W-:Y:S01]  /*06f0*/  VOTEU.ALL UP0, P0 ;  /* 0x00000000003f7886 */ /* 0x000fe20000000000 */
[----:B----4-:R-:W-:Y:S01]  /*0700*/  I2FP.F32.U32 R8, R6 ;  /* 0x0000000600087245 */ /* 0x010fe20000201000 */
[----:B------:R-:W-:Y:S01]  /*0710*/  IMAD R9, R9, 0x4, R12 ;  /* 0x0000000409097824 */ /* 0x000fe200078e020c */
[----:B------:R-:W-:Y:S01]  /*0720*/  LOP3.LUT R2, R2, 0xfffffffc, RZ, 0xc0, !PT ;  /* 0xfffffffc02027812 */ /* 0x000fe200078ec0ff */
[----:B------:R-:W-:Y:S01]  /*0730*/  VOTEU.ALL UP2, P1 ;  /* 0x00000000003f7886 */ /* 0x000fe20000840000 */
[----:B------:R-:W1:Y:S01]  /*0740*/  @!UP1 S2UR UR7, SR_CgaCtaId ;  /* 0x00000000000799c3 */ /* 0x000e620000008800 */
[----:B------:R-:W-:Y:S01]  /*0750*/  FMUL R8, R8, UR4 ;  /* 0x0000000408087c20 */ /* 0x000fe20008400000 */
[----:B------:R-:W-:Y:S01]  /*0760*/  IMAD.SHL.U32 R112, R9, 0x4, RZ ;  /* 0x0000000409707824 */ /* 0x000fe200078e00ff */
[----:B------:R-:W-:Y:S01]  /*0770*/  UMOV UR4, 0x20 ;  /* 0x0000002000047882 */ /* 0x000fe20000000000 */
[----:B------:R-:W-:Y:S01]  /*0780*/  IMAD.IADD R5, R5, 0x1, -R2 ;  /* 0x0000000105057824 */ /* 0x000fe200078e0a02 */
[----:B------:R-:W-:Y:S01]  /*0790*/  LEA.HI R2, R9, R9, RZ, 0x1 ;  /* 0x0000000909027211 */ /* 0x000fe200078f08ff */
[----:B0-----:R-:W-:Y:S01]  /*07a0*/  IMAD.MOV R13, RZ, RZ, -R13 ;  /* 0x000000ffff0d7224 */ /* 0x001fe200078e0a0d */
[----:B------:R-:W0:Y:S01]  /*07b0*/  F2I.U32.TRUNC.NTZ R8, R8 ;  /* 0x0000000800087305 */ /* 0x000e22000020f000 */
[----:B------:R-:W3:Y:S01]  /*07c0*/  @!UP2 S2UR UR10, SR_CgaCtaId ;  /* 0x00000000000aa9c3 */ /* 0x000ee20000008800 */
[----:B------:R-:W-:Y:S01]  /*07d0*/  LOP3.LUT R2, R2, 0xfffffffe, RZ, 0xc0, !PT ;  /* 0xfffffffe02027812 */ /* 0x000fe200078ec0ff */
[----:B-----5:R-:W-:Y:S01]  /*07e0*/  IMAD R21, R14, R13, UR12 ;  /* 0x0000000c0e157e24 */ /* 0x020fe2000f8e020d */
[----:B------:R-:W-:Y:S01]  /*07f0*/  @!UP1 UMOV UR6, 0x400 ;  /* 0x0000040000069882 */ /* 0x000fe20000000000 */
[----:B------:R-:W-:-:S04]  /*0800*/  @!UP1 UIADD3 UR4, -UR4, 0x100000, URZ ;  /* 0x0010000004049890 */ /* 0x000fc8000fffe13f */
[----:B------:R-:W-:Y:S02]  /*0810*/  @!UP1 USHF.L.U32 UR5, UR4, 0xb, URZ ;  /* 0x0000000b04059899 */ /* 0x000fe4000800063f */
[----:B------:R-:W-:Y:S01]  /*0820*/  @!UP1 USHF.L.U32 UR4, UR4, 0x1, URZ ;  /* 0x0000000104049899 */ /* 0x000fe2000800063f */
[C---:B------:R-:W-:Y:S01]  /*0830*/  LOP3.LUT R112, R9.reuse, 0xc, R112, 0x78, !PT ;  /* 0x0000000c09707812 */ /* 0x040fe200078e7870 */
[----:B------:R-:W-:Y:S01]  /*0840*/  IMAD.IADD R2, R9, 0x1, -R2 ;  /* 0x0000000109027824 */ /* 0x000fe200078e0a02 */
[----:B------:R-:W-:Y:S01]  /*0850*/  @!UP2 UMOV UR9, 0x400 ;  /* 0x000004000009a882 */ /* 0x000fe20000000000 */
[----:B------:R-:W-:Y:S01]  /*0860*/  VOTEU.ALL UP3, P1 ;  /* 0x00000000003f7886 */ /* 0x000fe20000860000 */
[----:B------:R-:W-:Y:S01]  /*0870*/  VOTEU.ALL UP4, P1 ;  /* 0x00000000003f7886 */ /* 0x000fe20000880000 */
[----:B------:R-:W-:Y:S01]  /*0880*/  VOTEU.ALL UP5, P1 ;  /* 0x00000000003f7886 */ /* 0x000fe200008a0000 */
[----:B------:R-:W-:Y:S01]  /*0890*/  ISETP.NE.AND P3, PT, R2, R21, PT ;  /* 0x000000150200720c */ /* 0x000fe20003f65270 */
[----:B------:R4:W4:Y:S01]  /*08a0*/  SHFL.IDX PT, R14, R7, RZ, 0x1f ;  /* 0x00001fff070e7589 */ /* 0x00092200000e0000 */
[----:B------:R-:W-:Y:S01]  /*08b0*/  ISETP.EQ.U32.AND P2, PT, R15, 0x1, PT ;  /* 0x000000010f00780c */ /* 0x000fe20003f42070 */
[----:B0-----:R-:W-:Y:S01]  /*08c0*/  IMAD.MOV R20, RZ, RZ, -R8 ;  /* 0x000000ffff147224 */ /* 0x001fe200078e0a08 */
[----:B-1----:R-:W-:-:S02]  /*08d0*/  @!UP1 ULEA UR8, UR7, UR6, 0x18 ;  /* 0x0000000607089291 */ /* 0x002fc4000f8ec03f */
[----:B------:R-:W-:-:S04]  /*08e0*/  @!UP2 UIADD3 UR6, -UR11, 0x100000, URZ ;  /* 0x001000000b06a890 */ /* 0x000fc8000fffe13f */
[----:B------:R-:W-:Y:S02]  /*08f0*/  @!UP2 USHF.L.U32 UR7, UR6, 0xb, URZ ;  /* 0x0000000b0607a899 */ /* 0x000fe4000800063f */
[----:B------:R-:W-:Y:S01]  /*0900*/  @!UP2 USHF.L.U32 UR6, UR6, 0x1, URZ ;  /* 0x000000010606a899 */ /* 0x000fe2000800063f */
[----:B--2---:R-:W-:Y:S01]  /*0910*/  IMAD R9, R25, R20, R6 ;  /* 0x0000001419097224 */ /* 0x004fe200078e0206 */
[----:B------:R-:W-:Y:S01]  /*0920*/  VOTEU.ALL UP1, P0 ;  /* 0x00000000003f7886 */ /* 0x000fe20000020000 */
[----:B------:R-:W-:Y:S01]  /*0930*/  LOP3.LUT P0, RZ, R3, 0x7, RZ, 0xc0, !PT ;  /* 0x0000000703ff7812 */ /* 0x000fe2000780c0ff */
[----:B---3--:R-:W-:Y:S01]  /*0940*/  @!UP2 ULEA UR9, UR10, UR9, 0x18 ;  /* 0x000000090a09a291 */ /* 0x008fe2000f8ec03f */
[----:B------:R-:W-:Y:S01]  /*0950*/  @P3 LEA.HI R2, R112, R112, RZ, 0x1 ;  /* 0x0000007070023211 */ /* 0x000fe200078f08ff */
[----:B------:R-:W-:Y:S01]  /*0960*/  VOTEU.ALL UP2, P1 ;  /* 0x00000000003f7886 */ /* 0x000fe20000840000 */
[----:B------:R-:W-:Y:S01]  /*0970*/  ISETP.NE.AND P1, PT, R5, 0x3, PT ;  /* 0x000000030500780c */ /* 0x000fe20003f25270 */
[----:B------:R-:W0:Y:S02]  /*0980*/  FENCE.VIEW.ASYNC.S ;  /* 0x00000000000073c6 */ /* 0x000e240000000000 */
[----:B0-----:R0:W1:Y:S01]  /*0990*/  @!UP0 SYNCS.EXCH.64 URZ, [UR8+0x120], UR4 ;  /* 0x00012004083f85b2 */ /* 0x0010620008000100 */
[----:B------:R-:W-:-:S02]  /*09a0*/  @P3 SHF.R.S32.HI R2, RZ, 0x1, R2 ;  /* 0x00000001ff023819 */ /* 0x000fc40000011402 */
[----:B------:R-:W-:Y:S02]  /*09b0*/  ISETP.EQ.OR P1, PT, R5, RZ, !P1 ;  /* 0x000000ff0500720c */ /* 0x000fe40004f22670 */
[----:B------:R-:W-:Y:S02]  /*09c0*/  @P3 ISETP.NE.AND P5, PT, R2, R9, PT ;  /* 0x000000090200320c */ /* 0x000fe40003fa5270 */
[----:B------:R-:W-:Y:S02]  /*09d0*/  ISETP.LT.U32.AND P0, PT, R112, 0x2, !P0 ;  /* 0x000000027000780c */ /* 0x000fe40004701070 */
[----:B------:R-:W-:Y:S02]  /*09e0*/  ISETP.EQ.AND P1, PT, R10, RZ, P1 ;  /* 0x000000ff0a00720c */ /* 0x000fe40000f22270 */
[----:B------:R-:W-:Y:S02]  /*09f0*/  SEL R2, RZ, 0x1, !P0 ;  /* 0x00000001ff027807 */ /* 0x000fe40004000000 */
[----:B------:R-:W-:-:S02]  /*0a00*/  @P3 SEL R113, RZ, 0x1, P5 ;  /* 0x00000001ff713807 */ /* 0x000fc40002800000 */
[----:B------:R-:W-:Y:S01]  /*0a10*/  SEL R16, RZ, 0x1, !P1 ;  /* 0x00000001ff107807 */ /* 0x000fe20004800000 */
[----:B------:R0:W2:Y:S01]  /*0a20*/  @!UP1 SYNCS.EXCH.64 URZ, [UR8+0x128], UR4 ;  /* 0x00012804083f95b2 */ /* 0x0000a20008000100 */
[----:B------:R-:W-:Y:S01]  /*0a30*/  NOP ;  /* 0x0000000000007918 */ /* 0x000fe20000000000 */
[----:B------:R-:W-:Y:S02]  /*0a40*/  LOP3.LUT R113, R113, R2, RZ, 0xc0, !PT ;  /* 0x0000000271717212 */ /* 0x000fe400078ec0ff */
[----:B------:R-:W-:Y:S01]  /*0a50*/  SEL R16, R16, 0x2, P6 ;  /* 0x0000000210107807 */ /* 0x000fe20003000000 */
[----:B------:R0:W3:Y:S01]  /*0a60*/  @!UP2 SYNCS.EXCH.64 URZ, [UR9+0x100], UR6 ;  /* 0x00010006093fa5b2 */ /* 0x0000e20008000100 */
[----:B------:R0:W0:Y:S01]  /*0a70*/  @!UP3 SYNCS.EXCH.64 URZ, [UR9+0x108], UR6 ;  /* 0x00010806093fb5b2 */ /* 0x0000220008000100 */
[----:B------:R0:W0:Y:S01]  /*0a80*/  @!UP4 SYNCS.EXCH.64 URZ, [UR9+0x110], UR6 ;  /* 0x00011006093fc5b2 */ /* 0x0000220008000100 */
[----:B------:R0:W0:Y:S01]  /*0a90*/  @!UP5 SYNCS.EXCH.64 URZ, [UR9+0x118], UR6 ;  /* 0x00011806093fd5b2 */ /* 0x0000220008000100 */
[----:B------:R-:W-:Y:S01]  /*0aa0*/  NOP ;  /* 0x0000000000007918 */ /* 0x000fe20000000000 */
[----:B-1--4-:R-:W-:Y:S05]  /*0ab0*/  @!P2 BRA `(.L_x_4) ;  /* 0x000000000008a947 */ /* 0x012fea0003800000 */
[----:B0-23--:R-:W-:Y:S01]  /*0ac0*/  UCGABAR_ARV ;  /* 0x00000000000079c7 */ /* 0x00dfe20008000000 */
[----:B------:R-:W-:Y:S05]  /*0ad0*/  BRA `(.L_x_5) ;  /* 0x0000000000047947 */ /* 0x000fea0003800000 */
.L_x_4:
[----:B0-23--:R-:W-:Y:S01]  /*0ae0*/  NOP ;  /* 0x0000000000007918 */ /* 0x00dfe20000000000 */
.L_x_5:
[----:B------:R-:W-:Y:S01]  /*0af0*/  ULDC.64 UR4, c[0x0][0x598] ;  /* 0x0001660000047ab9 */ /* 0x000fe20000000a00 */
[----:B------:R-:W-:Y:S01]  /*0b00*/  ULDC.64 UR36, c[0x0][0x208] ;  /* 0x0000820000247ab9 */ /* 0x000fe20000000a00 */
[----:B------:R-:W-:-:S04]  /*0b10*/  ISETP.NE.U32.AND P0, PT, RZ, UR4, PT ;  /* 0x00000004ff007c0c */ /* 0x000fc8000bf05070 */
[----:B------:R-:W-:-:S13]  /*0b20*/  ISETP.NE.AND.EX P0, PT, RZ, UR5, PT, P0 ;  /* 0x00000005ff007c0c */ /* 0x000fda000bf05300 */
[----:B------:R-:W-:Y:S05]  /*0b30*/  @!P0 BRA `(.L_x_6) ;  /* 0x00000000001c8947 */ /* 0x000fea0003800000 */
[----:B------:R-:W0:Y:S02]  /*0b40*/  LDC.64 R8, c[0x0][0x598] ;  /* 0x00016600ff087b82 */ /* 0x000e240000000a00 */
[----:B0-----:R-:W2:Y:S02]  /*0b50*/  LDG.E.64 R8, desc[UR36][R8.64] ;  /* 0x0000002408087981 */ /* 0x001ea4000c1e1b00 */
[----:B--2---:R-:W-:-:S04]  /*0b60*/  ISETP.NE.U32.AND P0, PT, R8, RZ, PT ;  /* 0x000000ff0800720c */ /* 0x004fc80003f05070 */
[----:B------:R-:W-:-:S13]  /*0b70*/  ISETP.NE.AND.EX P0, PT, R9, RZ, PT, P0 ;  /* 0x000000ff0900720c */ /* 0x000fda0003f05300 */
[----:B------:R-:W-:Y:S05]  /*0b80*/  @!P0 BRA `(.L_x_6) ;  /* 0x0000000000088947 */ /* 0x000fea0003800000 */
[----:B------:R0:W5:Y:S01]  /*0b90*/  LD.E R114, desc[UR36][R8.64] ;  /* 0x0000002408727980 */ /* 0x000162000c101900 */
[----:B------:R-:W-:Y:S05]  /*0ba0*/  BRA `(.L_x_7) ;  /* 0x0000000000247947 */ /* 0x000fea0003800000 */
.L_x_6:
[----:B------:R-:W-:Y:S02]  /*0bb0*/  ULDC.64 UR4, c[0x0][0x588] ;  /* 0x0001620000047ab9 */ /* 0x000fe40000000a00 */
[----:B------:R-:W-:-:S04]  /*0bc0*/  ISETP.NE.U32.AND P0, PT, RZ, UR4, PT ;  /* 0x00000004ff007c0c */ /* 0x000fc8000bf05070 */
[----:B------:R-:W-:-:S13]  /*0bd0*/  ISETP.NE.AND.EX P0, PT, RZ, UR5, PT, P0 ;  /* 0x00000005ff007c0c */ /* 0x000fda000bf05300 */
[----:B------:R-:W-:Y:S05]  /*0be0*/  @!P0 BRA `(.L_x_8) ;  /* 0x00000000000c8947 */ /* 0x000fea0003800000 */
[----:B------:R-:W0:Y:S02]  /*0bf0*/  LDC.64 R114, c[0x0][0x588] ;  /* 0x00016200ff727b82 */ /* 0x000e240000000a00 */
[----:B0-----:R1:W5:Y:S01]  /*0c00*/  LDG.E R114, desc[UR36][R114.64] ;  /* 0x0000002472727981 */ /* 0x001362000c1e1900 */
[----:B------:R-:W-:Y:S05]  /*0c10*/  BRA `(.L_x_7) ;  /* 0x0000000000087947 */ /* 0x000fea0003800000 */
.L_x_8:
[----:B------:R-:W-:Y:S02]  /*0c20*/  ULDC UR4, c[0x0][0x580] ;  /* 0x0001600000047ab9 */ /* 0x000fe40000000800 */
[----:B------:R-:W-:-:S07]  /*0c30*/  IMAD.U32 R114, RZ, RZ, UR4 ;  /* 0x00000004ff727e24 */ /* 0x000fce000f8e00ff */
.L_x_7:
[----:B------:R-:W-:Y:S02]  /*0c40*/  ULDC.64 UR4, c[0x0][0x5a0] ;  /* 0x0001680000047ab9 */ /* 0x000fe40000000a00 */
[----:B------:R-:W-:-:S04]  /*0c50*/  ISETP.NE.U32.AND P0, PT, RZ, UR4, PT ;  /* 0x00000004ff007c0c */ /* 0x000fc8000bf05070 */
[----:B------:R-:W-:-:S13]  /*0c60*/  ISETP.NE.AND.EX P0, PT, RZ, UR5, PT, P0 ;  /* 0x00000005ff007c0c */ /* 0x000fda000bf05300 */
[----:B------:R-:W-:Y:S05]  /*0c70*/  @!P0 BRA `(.L_x_9) ;  /* 0x00000000001c8947 */ /* 0x000fea0003800000 */
[----:B0-----:R-:W0:Y:S02]  /*0c80*/  LDC.64 R8, c[0x0][0x5a0] ;  /* 0x00016800ff087b82 */ /* 0x001e240000000a00 */
[----:B0-----:R-:W2:Y:S02]  /*0c90*/  LDG.E.64 R8, desc[UR36][R8.64] ;  /* 0x0000002408087981 */ /* 0x001ea4000c1e1b00 */
[----:B--2---:R-:W-:-:S04]  /*0ca0*/  ISETP.NE.U32.AND P0, PT, R8, RZ, PT ;  /* 0x000000ff0800720c */ /* 0x004fc80003f05070 */
[----:B------:R-:W-:-:S13]  /*0cb0*/  ISETP.NE.AND.EX P0, PT, R9, RZ, PT, P0 ;  /* 0x000000ff0900720c */ /* 0x000fda0003f05300 */
[----:B------:R-:W-:Y:S05]  /*0cc0*/  @!P0 BRA `(.L_x_9) ;  /* 0x0000000000088947 */ /* 0x000fea0003800000 */
[----:B-1----:R0:W5:Y:S01]  /*0cd0*/  LD.E R115, desc[UR36][R8.64] ;  /* 0x0000002408737980 */ /* 0x002162000c101900 */
[----:B------:R-:W-:Y:S05]  /*0ce0*/  BRA `(.L_x_10) ;  /* 0x0000000000247947 */ /* 0x000fea0003800000 */
.L_x_9:
[----:B------:R-:W-:Y:S02]  /*0cf0*/  ULDC.64 UR4, c[0x0][0x590] ;  /* 0x0001640000047ab9 */ /* 0x000fe40000000a00 */
[----:B------:R-:W-:-:S04]  /*0d00*/  ISETP.NE.U32.AND P0, PT, RZ, UR4, PT ;  /* 0x00000004ff007c0c */ /* 0x000fc8000bf05070 */
[----:B------:R-:W-:-:S13]  /*0d10*/  ISETP.NE.AND.EX P0, PT, RZ, UR5, PT, P0 ;  /* 0x00000005ff007c0c */ /* 0x000fda000bf05300 */
[----:B------:R-:W-:Y:S05]  /*0d20*/  @!P0 BRA `(.L_x_11) ;  /* 0x00000000000c8947 */ /* 0x000fea0003800000 */
[----:B0-----:R-:W1:Y:S02]  /*0d30*/  LDC.64 R8, c[0x0][0x590] ;  /* 0x00016400ff087b82 */ /* 0x001e640000000a00 */
[----:B-1----:R1:W5:Y:S01]  /*0d40*/  LDG.E R115, desc[UR36][R8.64] ;  /* 0x0000002408737981 */ /* 0x002362000c1e1900 */
[----:B------:R-:W-:Y:S05]  /*0d50*/  BRA `(.L_x_10) ;  /* 0x0000000000087947 */ /* 0x000fea0003800000 */
.L_x_11:
[----:B------:R-:W-:Y:S02]  /*0d60*/  ULDC UR4, c[0x0][0x584] ;  /* 0x0001610000047ab9 */ /* 0x000fe40000000800 */
[----:B-1----:R-:W-:-:S07]  /*0d70*/  IMAD.U32 R115, RZ, RZ, UR4 ;  /* 0x00000004ff737e24 */ /* 0x002fce000f8e00ff */
.L_x_10:
[----:B------:R-:W2:Y:S01]  /*0d80*/  LDC R2, c[0x0][0x65c] ;  /* 0x00019700ff027b82 */ /* 0x000ea20000000800 */
[----:B------:R-:W-:Y:S01]  /*0d90*/  ULDC UR6, c[0x0][0x28c] ;  /* 0x0000a30000067ab9 */ /* 0x000fe20000000800 */
[----:B------:R-:W-:Y:S01]  /*0da0*/  ISETP.NE.AND P0, PT, R10, 0x2, PT ;  /* 0x000000020a00780c */ /* 0x000fe20003f05270 */
[----:B------:R-:W-:Y:S01]  /*0db0*/  UIADD3 UR6, UR6, 0x3f, URZ ;  /* 0x0000003f06067890 */ /* 0x000fe2000fffe03f */
[----:B01----:R-:W-:Y:S01]  /*0dc0*/  IMAD.U32 R8, RZ, RZ, UR12 ;  /* 0x0000000cff087e24 */ /* 0x003fe2000f8e00ff */
[----:B------:R-:W-:Y:S01]  /*0dd0*/  UMOV UR38, URZ ;  /* 0x0000003f00267c82 */ /* 0x000fe20008000000 */
[----:B------:R-:W-:Y:S01]  /*0de0*/  IMAD.MOV.U32 R9, RZ, RZ, RZ ;  /* 0x000000ffff097224 */ /* 0x000fe200078e00ff */
[----:B------:R-:W-:Y:S01]  /*0df0*/  USHF.R.S32.HI UR7, URZ, 0x1f, UR6 ;  /* 0x0000001f3f077899 */ /* 0x000fe20008011406 */
[----:B------:R-:W-:Y:S01]  /*0e00*/  UMOV UR39, URZ ;  /* 0x0000003f00277c82 */ /* 0x000fe20008000000 */
[----:B------:R-:W-:Y:S02]  /*0e10*/  ULDC.64 UR8, c[0x0][0x650] ;  /* 0x0001940000087ab9 */ /* 0x000fe40000000a00 */
[----:B------:R-:W-:-:S04]  /*0e20*/  ULEA.HI UR7, UR7, UR6, URZ, 0x6 ;  /* 0x0000000607077291 */ /* 0x000fc8000f8f303f */
[----:B------:R-:W-:Y:S01]  /*0e30*/  USHF.R.S32.HI UR40, URZ, 0x6, UR7 ;  /* 0x000000063f287899 */ /* 0x000fe20008011407 */
[----:B--2---:R-:W-:-:S13]  /*0e40*/  ISETP.NE.AND P1, PT, R2, 0x1, PT ;  /* 0x000000010200780c */ /* 0x004fda0003f25270 */
[----:B------:R-:W0:Y:S01]  /*0e50*/  @P1 LDC R19, c[0x0][0x10] ;  /* 0x00000400ff131b82 */ /* 0x000e220000000800 */
[----:B------:R-:W-:Y:S02]  /*0e60*/  @P1 IMAD.MOV.U32 R7, RZ, RZ, RZ ;  /* 0x000000ffff071224 */ /* 0x000fe400078e00ff */
[----:B------:R-:W-:-:S05]  /*0e70*/  @P1 IMAD.MOV.U32 R17, RZ, RZ, RZ ;  /* 0x000000ffff111224 */ /* 0x000fca00078e00ff */
[----:B------:R-:W1:Y:S01]  /*0e80*/  @!P1 LDC R11, c[0x0][0xc] ;  /* 0x00000300ff0b9b82 */ /* 0x000e620000000800 */
[----:B------:R-:W-:Y:S01]  /*0e90*/  ULDC UR4, c[0x0][0xc] ;  /* 0x0000030000047ab9 */ /* 0x000fe20000000800 */
[----:B------:R-:W-:Y:S02]  /*0ea0*/  ULDC UR5, c[0x0][0x10] ;  /* 0x0000040000057ab9 */ /* 0x000fe40000000800 */
[----:B------:R-:W-:-:S04]  /*0eb0*/  UIMAD.WIDE.U32 UR4, UR4, UR5, URZ ;  /* 0x00000005040472a5 */ /* 0x000fc8000f8e003f */
[----:B------:R-:W2:Y:S01]  /*0ec0*/  LDC R2, c[0x0][0x14] ;  /* 0x00000500ff027b82 */ /* 0x000ea20000000800 */
[----:B0-----:R-:W-:-:S04]  /*0ed0*/  @P1 IMAD.WIDE.U32 R18, R19, UR12, R6 ;  /* 0x0000000c13121c25 */ /* 0x001fc8000f8e0006 */
[----:B------:R-:W-:Y:S02]  /*0ee0*/  @P1 IMAD.IADD R17, R19, 0x1, R17 ;  /* 0x0000000113111824 */ /* 0x000fe400078e0211 */
[----:B-1----:R-:W-:-:S04]  /*0ef0*/  @!P1 IMAD.WIDE.U32 R8, R6, R11, R8 ;  /* 0x0000000b06089225 */ /* 0x002fc800078e0008 */
[----:B------:R-:W-:Y:S02]  /*0f00*/  @!P1 IMAD.MOV.U32 R18, RZ, RZ, R8 ;  /* 0x000000ffff129224 */ /* 0x000fe400078e0008 */
[----:B------:R-:W-:Y:S02]  /*0f10*/  @!P1 IMAD.MOV.U32 R17, RZ, RZ, R9 ;  /* 0x000000ffff119224 */ /* 0x000fe400078e0009 */
[----:B--2---:R-:W-:-:S04]  /*0f20*/  IMAD.WIDE.U32 R12, R2, UR4, RZ ;  /* 0x00000004020c7c25 */ /* 0x004fc8000f8e00ff */
[----:B------:R-:W-:Y:S01]  /*0f30*/  IMAD R23, R2, UR5, RZ ;  /* 0x0000000502177c24 */ /* 0x000fe2000f8e02ff */
[----:B------:R0:W-:Y:S03]  /*0f40*/  STL.64 [R1], R12 ;  /* 0x0000000c01007387 */ /* 0x0001e60000100a00 */
[----:B------:R-:W-:Y:S01]  /*0f50*/  IMAD.IADD R23, R13, 0x1, R23 ;  /* 0x000000010d177824 */ /* 0x000fe200078e0217 */
[----:B------:R-:W-:Y:S06]  /*0f60*/  @P0 BRA `(.L_x_12) ;  /* 0x0000000000200947 */ /* 0x000fec0003800000 */
[----:B------:R-:W-:Y:S01]  /*0f70*/  UISETP.GE.U32.AND UP0, UPT, UR40, 0xf, UPT ;  /* 0x0000000f2800788c */ /* 0x000fe2000bf06070 */
[----:B------:R-:W-:Y:S01]  /*0f80*/  IADD3 R18, P0, R18, R12, RZ ;  /* 0x0000000c12127210 */ /* 0x000fe20007f1e0ff */
[----:B------:R-:W-:Y:S01]  /*0f90*/  UIMAD.WIDE.U32 UR4, UR40, -0x77777777, URZ ;  /* 0x88888889280478a5 */ /* 0x000fe2000f8e003f */
[----:B------:R-:W-:-:S03]  /*0fa0*/  UMOV UR39, URZ ;  /* 0x0000003f00277c82 */ /* 0x000fc60008000000 */
[----:B------:R-:W-:Y:S01]  /*0fb0*/  USHF.R.U32.HI UR4, URZ, 0x3, UR5 ;  /* 0x000000033f047899 */ /* 0x000fe20008011605 */
[----:B------:R-:W-:-:S03]  /*0fc0*/  IMAD.X R17, R23, 0x1, R17, P0 ;  /* 0x0000000117117824 */ /* 0x000fc600000e0611 */
[----:B------:R-:W-:Y:S02]  /*0fd0*/  UIMAD UR38, UR4, -0xf, UR40 ;  /* 0xfffffff1042678a4 */ /* 0x000fe4000f8e0228 */
[----:B------:R-:W-:-:S12]  /*0fe0*/  @UP0 ULOP3.LUT UR39, UR4, 0x1, URZ, 0xc0, !UPT ;  /* 0x0000000104270892 */ /* 0x000fd8000f8ec03f */
.L_x_12:
[----:B------:R-:W-:Y:S01]  /*0ff0*/  ISETP.GE.U32.AND P0, PT, R18, UR8, PT ;  /* 0x0000000812007c0c */ /* 0x000fe2000bf06070 */
[----:B------:R-:W-:Y:S01]  /*1000*/  IMAD.MOV.U32 R19, RZ, RZ, -0x1 ;  /* 0xffffffffff137424 */ /* 0x000fe200078e00ff */
[----:B------:R-:W-:Y:S01]  /*1010*/  PRMT R8, RZ, 0x7610, R8 ;  /* 0x00007610ff087816 */ /* 0x000fe20000000008 */
[----:B------:R-:W-:Y:S01]  /*1020*/  IMAD.MOV.U32 R22, RZ, RZ, -0x1 ;  /* 0xffffffffff167424 */ /* 0x000fe200078e00ff */
[----:B------:R-:W-:Y:S01]  /*1030*/  ISETP.GE.U32.AND.EX P0, PT, R17, UR9, PT, P0 ;  /* 0x0000000911007c0c */ /* 0x000fe2000bf06100 */
[----:B------:R-:W-:-:S12]  /*1040*/  IMAD.MOV.U32 R2, RZ, RZ, -0x1 ;  /* 0xffffffffff027424 */ /* 0x000fd800078e00ff */
[----:B------:R-:W-:Y:S05]  /*1050*/  @P0 BRA `(.L_x_13) ;  /* 0x00000004002c0947 */ /* 0x000fea0003800000 */
[----:B------:R-:W1:Y:S01]  /*1060*/  LDC.64 R26, c[0x0][0x628] ;  /* 0x00018a00ff1a7b82 */ /* 0x000e620000000a00 */
[----:B------:R-:W-:Y:S02]  /*1070*/  IMAD.MOV.U32 R8, RZ, RZ, R18 ;  /* 0x000000ffff087224 */ /* 0x000fe400078e0012 */
[----:B------:R-:W-:-:S05]  /*1080*/  IMAD.MOV.U32 R9, RZ, RZ, R17 ;  /* 0x000000ffff097224 */ /* 0x000fca00078e0011 */
[----:B------:R-:W2:Y:S08]  /*1090*/  LDC R2, c[0x0][0x630] ;  /* 0x00018c00ff027b82 */ /* 0x000eb00000000800 */
[----:B------:R-:W3:Y:S01]  /*10a0*/  LDC.64 R28, c[0x0][0x620] ;  /* 0x00018800ff1c7b82 */ /* 0x000ee20000000a00 */
[----:B-1----:R-:W-:-:S04]  /*10b0*/  ISETP.NE.U32.AND P0, PT, R26, RZ, PT ;  /* 0x000000ff1a00720c */ /* 0x002fc80003f05070 */
[----:B------:R-:W-:-:S13]  /*10c0*/  ISETP.NE.AND.EX P0, PT, R27, RZ, PT, P0 ;  /* 0x000000ff1b00720c */ /* 0x000fda0003f05300 */
[----:B--23--:R-:W-:Y:S05]  /*10d0*/  @!P0 BRA `(.L_x_14) ;  /* 0x0000000000288947 */ /* 0x00cfea0003800000 */
[----:B0-----:R-:W0:Y:S02]  /*10e0*/  LDC R13, c[0x0][0x634] ;  /* 0x00018d00ff0d7b82 */ /* 0x001e240000000800 */
[----:B0-----:R-:W-:-:S05]  /*10f0*/  IADD3 R13, P0, R18, R13, RZ ;  /* 0x0000000d120d7210 */ /* 0x001fca0007f1e0ff */
[----:B------:R-:W-:-:S04]  /*1100*/  IMAD.X R15, RZ, RZ, R17, P0 ;  /* 0x000000ffff0f7224 */ /* 0x000fc800000e0611 */
[----:B------:R-:W-:-:S04]  /*1110*/  IMAD.WIDE.U32 R8, R15, R26, RZ ;  /* 0x0000001a0f087225 */ /* 0x000fc800078e00ff */
[----:B------:R-:W-:-:S04]  /*1120*/  IMAD.WIDE.U32 R10, P0, R13, R27, R8 ;  /* 0x0000001b0d0a7225 */ /* 0x000fc80007800008 */
[----:B------:R-:W-:-:S04]  /*1130*/  IMAD.WIDE.U32 R8, R13, R26, RZ ;  /* 0x0000001a0d087225 */ /* 0x000fc800078e00ff */
[----:B------:R-:W-:Y:S01]  /*1140*/  IMAD.X R13, RZ, RZ, RZ, P0 ;  /* 0x000000ffff0d7224 */ /* 0x000fe200000e06ff */
[----:B------:R-:W-:Y:S01]  /*1150*/  IADD3 RZ, P0, R9, R10, RZ ;  /* 0x0000000a09ff7210 */ /* 0x000fe20007f1e0ff */
[----:B------:R-:W-:-:S04]  /*1160*/  IMAD.MOV.U32 R12, RZ, RZ, R11 ;  /* 0x000000ffff0c7224 */ /* 0x000fc800078e000b */
[----:B------:R-:W-:-:S08]  /*1170*/  IMAD.WIDE.U32.X R8, R15, R27, R12, P0 ;  /* 0x0000001b0f087225 */ /* 0x000fd000000e040c */
.L_x_14:
[----:B------:R-:W1:Y:S01]  /*1180*/  LDC.64 R32, c[0x0][0x640] ;  /* 0x00019000ff207b82 */ /* 0x000e620000000a00 */
[-C--:B------:R-:W-:Y:S01]  /*1190*/  SHF.R.U64 R30, R8, R2.reuse, R9 ;  /* 0x00000002081e7219 */ /* 0x080fe20000001209 */
[----:B------:R-:W-:Y:S01]  /*11a0*/  IMAD.MOV.U32 R19, RZ, RZ, R17 ;  /* 0x000000ffff137224 */ /* 0x000fe200078e0011 */
[----:B------:R-:W-:Y:S01]  /*11b0*/  SHF.R.U32.HI R2, RZ, R2, R9 ;  /* 0x00000002ff027219 */ /* 0x000fe20000011609 */
[----:B------:R-:W-:Y:S01]  /*11c0*/  IMAD.MOV.U32 R26, RZ, RZ, 0x1 ;  /* 0x00000001ff1a7424 */ /* 0x000fe200078e00ff */
[----:B------:R-:W-:-:S03]  /*11d0*/  IADD3 R11, P0, RZ, -R30, RZ ;  /* 0x8000001eff0b7210 */ /* 0x000fc60007f1e0ff */
[----:B------:R-:W2:Y:S02]  /*11e0*/  LDC R10, c[0x0][0x618] ;  /* 0x00018600ff0a7b82 */ /* 0x000ea40000000800 */
[----:B------:R-:W-:-:S04]  /*11f0*/  IMAD.X R9, RZ, RZ, ~R2, P0 ;  /* 0x000000ffff097224 */ /* 0x000fc800000e0e02 */
[-C--:B------:R-:W-:Y:S02]  /*1200*/  IMAD R2, R9, R28.reuse, RZ ;  /* 0x0000001c09027224 */ /* 0x080fe400078e02ff */
[----:B0-----:R-:W0:Y:S01]  /*1210*/  LDC R13, c[0x0][0x608] ;  /* 0x00018200ff0d7b82 */ /* 0x001e220000000800 */
[----:B------:R-:W-:-:S04]  /*1220*/  IMAD.WIDE.U32 R8, R11, R28, R18 ;  /* 0x0000001c0b087225 */ /* 0x000fc800078e0012 */
[----:B------:R-:W-:Y:S02]  /*1230*/  IMAD R11, R11, R29, R2 ;  /* 0x0000001d0b0b7224 */ /* 0x000fe400078e0202 */
[----:B------:R-:W-:Y:S01]  /*1240*/  IMAD.MOV.U32 R2, RZ, RZ, -0x1 ;  /* 0xffffffffff027424 */ /* 0x000fe200078e00ff */
[----:B------:R-:W3:Y:S01]  /*1250*/  LDC R31, c[0x0][0x658] ;  /* 0x00019600ff1f7b82 */ /* 0x000ee20000000800 */
[----:B------:R-:W-:Y:S01]  /*1260*/  IMAD.IADD R9, R9, 0x1, R11 ;  /* 0x0000000109097824 */ /* 0x000fe200078e020b */
[----:B-1----:R-:W-:-:S04]  /*1270*/  ISETP.NE.U32.AND P0, PT, R32, RZ, PT ;  /* 0x000000ff2000720c */ /* 0x002fc80003f05070 */
[----:B------:R-:W-:Y:S02]  /*1280*/  ISETP.NE.AND.EX P0, PT, R33, RZ, PT, P0 ;  /* 0x000000ff2100720c */ /* 0x000fe40003f05300 */
[----:B------:R-:W1:Y:S01]  /*1290*/  LDC R29, c[0x0][0x600] ;  /* 0x00018000ff1d7b82 */ /* 0x000e620000000800 */
[-CC-:B--2---:R-:W-:Y:S02]  /*12a0*/  SHF.R.U64 R27, R8, R10.reuse, R9.reuse ;  /* 0x0000000a081b7219 */ /* 0x184fe40000001209 */
[----:B------:R-:W-:-:S05]  /*12b0*/  SHF.R.U32.HI R8, RZ, R10, R9 ;  /* 0x0000000aff087219 */ /* 0x000fca0000011609 */
[----:B------:R-:W2:Y:S01]  /*12c0*/  LDC R22, c[0x0][0x648] ;  /* 0x00019200ff167b82 */ /* 0x000ea20000000800 */
[-CC-:B0-----:R-:W-:Y:S02]  /*12d0*/  SHF.R.U64 R34, R27, R13.reuse, R8.reuse ;  /* 0x0000000d1b227219 */ /* 0x181fe40000001208 */
[----:B------:R-:W-:-:S05]  /*12e0*/  SHF.R.U32.HI R8, RZ, R13, R8 ;  /* 0x0000000dff087219 */ /* 0x000fca0000011608 */
[----:B------:R-:W0:Y:S01]  /*12f0*/  LDC R24, c[0x0][0x638] ;  /* 0x00018e00ff187b82 */ /* 0x000e220000000800 */
[-CC-:B---3--:R-:W-:Y:S02]  /*1300*/  SHF.R.U64 R36, R34, R31.reuse, R8.reuse ;  /* 0x0000001f22247219 */ /* 0x188fe40000001208 */
[-C--:B------:R-:W-:Y:S02]  /*1310*/  SHF.L.U32 R2, R2, R31.reuse, RZ ;  /* 0x0000001f02027219 */ /* 0x080fe400000006ff */
[----:B------:R-:W-:Y:S01]  /*1320*/  SHF.R.U32.HI R9, RZ, R31, R8 ;  /* 0x0000001fff097219 */ /* 0x000fe20000011608 */
[----:B------:R-:W-:Y:S01]  /*1330*/  IMAD.MOV.U32 R8, RZ, RZ, R36 ;  /* 0x000000ffff087224 */ /* 0x000fe200078e0024 */
[----:B------:R-:W-:Y:S01]  /*1340*/  LOP3.LUT R15, RZ, R2, RZ, 0x33, !PT ;  /* 0x00000002ff0f7212 */ /* 0x000fe200078e33ff */
[----:B------:R-:W3:Y:S01]  /*1350*/  LDC R28, c[0x0][0x610] ;  /* 0x00018400ff1c7b82 */ /* 0x000ee20000000800 */
[----:B------:R-:W-:Y:S05]  /*1360*/  @!P0 BRA `(.L_x_15) ;  /* 0x0000000000288947 */ /* 0x000fea0003800000 */
[----:B------:R-:W4:Y:S02]  /*1370*/  LDC R13, c[0x0][0x64c] ;  /* 0x00019300ff0d7b82 */ /* 0x000f240000000800 */
[----:B----4-:R-:W-:-:S05]  /*1380*/  IADD3 R13, P0, R36, R13, RZ ;  /* 0x0000000d240d7210 */ /* 0x010fca0007f1e0ff */
        /* <DEDUP_REMOVED lines=8> */
.L_x_15:
[----:B--2---:R-:W-:Y:S01]  /*1410*/  SHF.R.U64 R7, R8, R22, R9 ;  /* 0x0000001608077219 */ /* 0x004fe20000001209 */
[----:B-1----:R-:W-:Y:S01]  /*1420*/  VIADD R8, R29, 0xffffffff ;  /* 0xffffffff1d087836 */ /* 0x002fe20000000000 */
[----:B------:R-:W-:Y:S01]  /*1430*/  SHF.L.U32 R2, R26, R31, RZ ;  /* 0x0000001f1a027219 */ /* 0x000fe200000006ff */
[----:B------:R-:W-:Y:S01]  /*1440*/  @P1 IMAD R21, R25, R20, R6 ;  /* 0x0000001419151224 */ /* 0x000fe200078e0206 */
[----:B------:R-:W-:Y:S01]  /*1450*/  LOP3.LUT R15, R34, R15, RZ, 0xc0, !PT ;  /* 0x0000000f220f7212 */ /* 0x000fe200078ec0ff */
[----:B------:R-:W-:Y:S01]  /*1460*/  IMAD.MOV R9, RZ, RZ, -R7 ;  /* 0x000000ffff097224 */ /* 0x000fe200078e0a07 */
[----:B------:R-:W-:-:S03]  /*1470*/  LOP3.LUT R8, R27, R8, RZ, 0xc0, !PT ;  /* 0x000000081b087212 */ /* 0x000fc600078ec0ff */
[----:B------:R-:W-:Y:S02]  /*1480*/  IMAD R6, R2, R7, R15 ;  /* 0x0000000702067224 */ /* 0x000fe400078e020f */
[----:B0-----:R-:W-:Y:S02]  /*1490*/  IMAD R2, R9, R24, R36 ;  /* 0x0000001809027224 */ /* 0x001fe400078e0224 */
[----:B---3--:R-:W-:Y:S02]  /*14a0*/  IMAD R19, R6, R28, R21 ;  /* 0x0000001c06137224 */ /* 0x008fe400078e0215 */
[----:B------:R-:W-:Y:S02]  /*14b0*/  IMAD R2, R2, R29, R8 ;  /* 0x0000001d02027224 */ /* 0x000fe400078e0208 */
[----:B------:R-:W-:-:S03]  /*14c0*/  IMAD.MOV.U32 R6, RZ, RZ, 0x1 ;  /* 0x00000001ff067424 */ /* 0x000fc600078e00ff */
[----:B------:R-:W-:Y:S02]  /*14d0*/  SEL R22, R2, R19, !P1 ;  /* 0x0000001302167207 */ /* 0x000fe40004800000 */
[----:B------:R-:W-:Y:S01]  /*14e0*/  SEL R19, R19, R2, !P1 ;  /* 0x0000000213137207 */ /* 0x000fe20004800000 */
[----:B------:R-:W-:Y:S01]  /*14f0*/  IMAD.MOV.U32 R2, RZ, RZ, R30 ;  /* 0x000000ffff027224 */ /* 0x000fe200078e001e */
[----:B------:R-:W-:-:S07]  /*1500*/  PRMT R8, R6, 0x7610, R8 ;  /* 0x0000761006087816 */ /* 0x000fce0000000008 */
.L_x_13:
[----:B------:R-:W-:Y:S05]  /*1510*/  @!P2 BRA `(.L_x_16) ;  /* 0x00000000000ca947 */ /* 0x000fea0003800000 */
[----:B------:R-:W-:Y:S01]  /*1520*/  UCGABAR_WAIT ;  /* 0x0000000000007dc7 */ /* 0x000fe20008000000 */
[----:B------:R-:W-:Y:S01]  /*1530*/  CCTL.IVALL ;  /* 0x00000000ff00798f */ /* 0x000fe20002000000 */
[----:B------:R-:W-:Y:S05]  /*1540*/  BRA `(.L_x_17) ;  /* 0x0000000000047947 */ /* 0x000fea0003800000 */
.L_x_16:
[----:B------:R-:W-:Y:S06]  /*1550*/  BAR.SYNC.DEFER_BLOCKING 0x0 ;  /* 0x0000000000007b1d */ /* 0x000fec0000010000 */
.L_x_17:
[----:B------:R-:W-:Y:S05]  /*1560*/  @!P4 BRA `(.L_x_18) ;  /* 0x0000006c0088c947 */ /* 0x000fea0003800000 */
[----:B------:R-:W-:-:S13]  /*1570*/  ISETP.GT.U32.AND P0, PT, R35, 0x1, PT ;  /* 0x000000012300780c */ /* 0x000fda0003f04070 */
[----:B------:R-:W-:Y:S05]  /*1580*/  @P0 EXIT ;  /* 0x000000000000094d */ /* 0x000fea0003800000 */
.L_x_19:
[----:B------:R-:W-:-:S08]  /*1590*/  NOP ;  /* 0x0000000000007918 */ /* 0x000fd00000000000 */
[----:B------:R-:W1:Y:S02]  /*15a0*/  USETMAXREG.TRY_ALLOC.CTAPOOL UP0, 0xe8 ;  /* 0x000000e8000079c8 */ /* 0x000e640008000600 */
[----:B-1----:R-:W-:-:S13]  /*15b0*/  PLOP3.LUT P0, PT, PT, PT, UP0, 0x80, 0x0 ;  /* 0x000000000000781c */ /* 0x002fda0003f0f008 */
[----:B------:R-:W-:Y:S05]  /*15c0*/  @!P0 BRA `(.L_x_19) ;  /* 0xfffffffc00f08947 */ /* 0x000fea000383ffff */
[----:B------:R-:W-:-:S13]  /*15d0*/  LOP3.LUT P0, RZ, R8, 0xff, RZ, 0xc0, !PT ;  /* 0x000000ff08ff7812 */ /* 0x000fda000780c0ff */
[----:B------:R-:W-:Y:S05]  /*15e0*/  @!P0 EXIT ;  /* 0x000000000000894d */ /* 0x000fea0003800000 */
[----:B------:R-:W1:Y:S01]  /*15f0*/  S2UR UR4, SR_CgaCtaId ;  /* 0x00000000000479c3 */ /* 0x000e620000008800 */
[----:B------:R-:W-:Y:S01]  /*1600*/  VIADD R14, R14, 0xffffffff ;  /* 0xffffffff0e0e7836 */ /* 0x000fe20000000000 */
[CC--:B------:R-:W-:Y:S01]  /*1610*/  LEA.HI R4, R0.reuse, R3.reuse, RZ, 0x2 ;  /* 0x0000000300047211 */ /* 0x0c0fe200078f10ff */
[----:B------:R-:W-:Y:S01]  /*1620*/  UMOV UR42, 0x400 ;  /* 0x00000400002a7882 */ /* 0x000fe20000000000 */
[----:B------:R-:W-:Y:S01]  /*1630*/  LEA.HI R0, R0, R3, RZ, 0x5 ;  /* 0x0000000300007211 */ /* 0x000fe200078f28ff */
[----:B------:R-:W-:Y:S01]  /*1640*/  UISETP.LT.AND UP0, UPT, UR40, 0x1, UPT ;  /* 0x000000012800788c */ /* 0x000fe2000bf01270 */
[----:B------:R-:W-:Y:S01]  /*1650*/  R2UR UR43, R14 ;  /* 0x000000000e2b72ca */ /* 0x000fe200000e0000 */
[----:B------:R-:W-:Y:S01]  /*1660*/  ULDC UR5, c[0x0][0x284] ;  /* 0x0000a10000057ab9 */ /* 0x000fe20000000800 */
[--C-:B------:R-:W-:Y:S01]  /*1670*/  SHF.R.S32.HI R116, RZ, 0x2, R4.reuse ;  /* 0x00000002ff747819 */ /* 0x100fe20000011404 */
[----:B------:R-:W-:Y:S01]  /*1680*/  USEL UR45, UR40, 0x1, UP0 ;  /* 0x00000001282d7887 */ /* 0x000fe20008000000 */
[----:B------:R-:W-:Y:S01]  /*1690*/  SHF.R.S32.HI R5, RZ, 0x1f, R4 ;  /* 0x0000001fff057819 */ /* 0x000fe20000011404 */
[----:B------:R-:W-:Y:S01]  /*16a0*/  USHF.L.U32 UR41, UR40, 0x1, URZ ;  /* 0x0000000128297899 */ /* 0x000fe2000800063f */
[----:B------:R-:W-:Y:S01]  /*16b0*/  LOP3.LUT R118, R4, 0xfffffffc, RZ, 0xc0, !PT ;  /* 0xfffffffc04767812 */ /* 0x000fe200078ec0ff */
[----:B------:R-:W-:Y:S01]  /*16c0*/  UIADD3 UR45, -UR45, UR40, URZ ;  /* 0x000000282d2d7290 */ /* 0x000fe2000fffe13f */
[----:B------:R-:W-:-:S02]  /*16d0*/  LEA.HI R5, R5, R116, RZ, 0x3 ;  /* 0x0000007405057211 */ /* 0x000fc400078f18ff */
[----:B------:R-:W-:Y:S01]  /*16e0*/  ISETP.NE.AND P0, PT, R14, RZ, PT ;  /* 0x000000ff0e00720c */ /* 0x000fe20003f05270 */
[----:B------:R-:W-:Y:S01]  /*16f0*/  IMAD.IADD R118, R3, 0x1, -R118 ;  /* 0x0000000103767824 */ /* 0x000fe200078e0a76 */
[----:B------:R-:W-:Y:S01]  /*1700*/  LOP3.LUT R5, R5, 0xfffffff8, RZ, 0xc0, !PT ;  /* 0xfffffff805057812 */ /* 0x000fe200078ec0ff */
[----:B------:R-:W-:Y:S01]  /*1710*/  USHF.L.U32 UR43, UR43, 0x3, URZ ;  /* 0x000000032b2b7899 */ /* 0x000fe2000800063f */
[----:B------:R-:W-:-:S03]  /*1720*/  SEL R125, RZ, 0x1, P0 ;  /* 0x00000001ff7d7807 */ /* 0x000fc60000000000 */
[----:B------:R-:W-:Y:S01]  /*1730*/  IMAD.IADD R116, R116, 0x1, -R5 ;  /* 0x0000000174747824 */ /* 0x000fe200078e0a05 */
[----:B-1----:R-:W-:Y:S01]  /*1740*/  ULEA UR42, UR4, UR42, 0x18 ;  /* 0x0000002a042a7291 */ /* 0x002fe2000f8ec03f */
[----:B------:R-:W-:Y:S01]  /*1750*/  SHF.R.S32.HI R5, RZ, 0x5, R0 ;  /* 0x00000005ff057819 */ /* 0x000fe20000011400 */
[----:B------:R-:W-:Y:S02]  /*1760*/  IMAD.U32 R120, RZ, RZ, UR43 ;  /* 0x0000002bff787e24 */ /* 0x000fe4000f8e00ff */
[----:B------:R-:W-:Y:S01]  /*1770*/  UIADD3 UR44, UR42, 0x100, URZ ;  /* 0x000001002a2c7890 */ /* 0x000fe2000fffe03f */
[--C-:B------:R-:W-:Y:S01]  /*1780*/  SHF.R.S32.HI R117, RZ, 0x1f, R116.reuse ;  /* 0x0000001fff757819 */ /* 0x100fe20000011474 */
[C-C-:B------:R-:W-:Y:S01]  /*1790*/  IMAD R123, R5.reuse, -0x10, -R116.reuse ;  /* 0xfffffff0057b7824 */ /* 0x140fe200078e0a74 */
[C---:B------:R-:W-:Y:S02]  /*17a0*/  LOP3.LUT R122, R120.reuse, 0x8, RZ, 0xc0, !PT ;  /* 0x00000008787a7812 */ /* 0x040fe400078ec0ff */
[----:B------:R-:W-:Y:S01]  /*17b0*/  LOP3.LUT R120, R120, 0x8, RZ, 0xc, !PT ;  /* 0x0000000878787812 */ /* 0x000fe200078e0cff */
[----:B------:R-:W-:Y:S01]  /*17c0*/  IMAD.U32 R119, RZ, RZ, UR44 ;  /* 0x0000002cff777e24 */ /* 0x000fe2000f8e00ff */
[----:B------:R-:W-:Y:S01]  /*17d0*/  LOP3.LUT R122, R122, 0x18, RZ, 0x3c, !PT ;  /* 0x000000187a7a7812 */ /* 0x000fe200078e3cff */
[----:B------:R-:W-:-:S04]  /*17e0*/  IMAD.WIDE R116, R5, 0x10, R116 ;  /* 0x0000001005747825 */ /* 0x000fc800078e0274 */
[----:B------:R-:W-:Y:S02]  /*17f0*/  VIADD R121, R119, UR43 ;  /* 0x0000002b77797c36 */ /* 0x000fe40008000000 */
[----:B------:R-:W-:-:S07]  /*1800*/  VIADD R123, R123, UR5 ;  /* 0x000000057b7b7c36 */ /* 0x000fce0008000000 */
.L_x_219:
[----:B------:R-:W-:Y:S01]  /*1810*/  SHF.L.U32 R0, R125, 0x1f, RZ ;  /* 0x0000001f7d007819 */ /* 0x000fe200000006ff */
[----:B------:R-:W-:Y:S02]  /*1820*/  ULDC UR4, c[0x0][0x28c] ;  /* 0x0000a30000047ab9 */ /* 0x000fe40000000800 */
[----:B------:R-:W-:Y:S01]  /*1830*/  ISETP.LT.AND P1, PT, RZ, UR4, PT ;  /* 0x00000004ff007c0c */ /* 0x000fe2000bf21270 */
[----:B-1----:R-:W1:Y:S02]  /*1840*/  SYNCS.PHASECHK.TRANS64.TRYWAIT P0, [R119+UR43], R0 ;  /* 0x00000000770075a7 */ /* 0x002e64000800016b */
[----:B-1-34-:R-:W-:Y:S10]  /*1850*/  @!P0 BRA `(.L_x_20) ;  /* 0x0000008000708947 */ /* 0x01aff40003800000 */
.L_x_252:
[----:B------:R-:W-:Y:S05]  /*1860*/  @P1 BRA `(.L_x_21) ;  /* 0x0000000000401947 */ /* 0x000fea0003800000 */
[----:B-1----:R-:W-:Y:S01]  /*1870*/  MOV R0, 0x0 ;  /* 0x0000000000007802 */ /* 0x002fe20000000f00 */
[----:B------:R-:W-:Y:S01]  /*1880*/  ULDC.64 UR4, c[0x4][0x68] ;  /* 0x01001a0000047ab9 */ /* 0x000fe20000000a00 */
[----:B------:R-:W-:Y:S01]  /*1890*/  ULDC.64 UR6, c[0x4][0x8] ;  /* 0x0100020000067ab9 */ /* 0x000fe20000000a00 */
[----:B------:R-:W-:Y:S01]  /*18a0*/  IMAD.U32 R4, RZ, RZ, UR4 ;  /* 0x00000004ff047e24 */ /* 0x000fe2000f8e00ff */
[----:B------:R1:W2:Y:S01]  /*18b0*/  LDC.64 R14, c[0x4][R0] ;  /* 0x01000000000e7b82 */ /* 0x0002a20000000a00 */
[----:B------:R-:W-:Y:S01]  /*18c0*/  IMAD.U32 R5, RZ, RZ, UR5 ;  /* 0x00000005ff057e24 */ /* 0x000fe2000f8e00ff */
[----:B------:R-:W-:Y:S01]  /*18d0*/  ULDC.64 UR4, c[0x4][0x70] ;  /* 0x01001c0000047ab9 */ /* 0x000fe20000000a00 */
[----:B------:R-:W-:Y:S02]  /*18e0*/  IMAD.U32 R10, RZ, RZ, UR6 ;  /* 0x00000006ff0a7e24 */ /* 0x000fe4000f8e00ff */
[----:B------:R-:W-:Y:S02]  /*18f0*/  IMAD.U32 R6, RZ, RZ, UR4 ;  /* 0x00000004ff067e24 */ /* 0x000fe4000f8e00ff */
[----:B------:R-:W-:-:S02]  /*1900*/  IMAD.U32 R7, RZ, RZ, UR5 ;  /* 0x00000005ff077e24 */ /* 0x000fc4000f8e00ff */
[----:B------:R-:W-:Y:S02]  /*1910*/  IMAD.U32 R11, RZ, RZ, UR7 ;  /* 0x00000007ff0b7e24 */ /* 0x000fe4000f8e00ff */
[----:B------:R-:W-:Y:S02]  /*1920*/  IMAD.MOV.U32 R8, RZ, RZ, 0x1e1 ;  /* 0x000001e1ff087424 */ /* 0x000fe400078e00ff */
[----:B0-----:R-:W-:Y:S02]  /*1930*/  IMAD.MOV.U32 R12, RZ, RZ, 0x1 ;  /* 0x00000001ff0c7424 */ /* 0x001fe400078e00ff */
[----:B-1----:R-:W-:-:S07]  /*1940*/  IMAD.MOV.U32 R13, RZ, RZ, RZ ;  /* 0x000000ffff0d7224 */ /* 0x002fce00078e00ff */
[----:B------:R-:W-:-:S07]  /*1950*/  LEPC R20, `(.L_x_21) ;  /* 0x000000001014794e */ /* 0x000fce0000000000 */
[----:B--2--5:R-:W-:Y:S05]  /*1960*/  CALL.ABS.NOINC R14 ;  /* 0x000000000e007343 */ /* 0x024fea0003c00000 */
.L_x_21:
[----:B-1----:R-:W-:-:S04]  /*1970*/  LOP3.LUT R0, R16, 0x1, RZ, 0xfc, !PT ;  /* 0x0000000110007812 */ /* 0x002fc800078efcff */
[----:B------:R-:W-:-:S13]  /*1980*/  ISETP.NE.AND P0, PT, R0, 0x3, PT ;  /* 0x000000030000780c */ /* 0x000fda0003f05270 */
[----:B------:R-:W-:Y:S05]  /*1990*/  @!P0 BRA `(.L_x_22) ;  /* 0x0000000000048947 */ /* 0x000fea0003800000 */
[----:B------:R-:W-:Y:S01]  /*19a0*/  BPT.TRAP 0x1 ;  /* 0x000000040000795c */ /* 0x000fe20000300000 */
.L_x_22:
[----:B------:R-:W-:Y:S02]  /*19b0*/  IMAD.U32 R3, RZ, RZ, UR38 ;  /* 0x00000026ff037e24 */ /* 0x000fe4000f8e00ff */
[----:B------:R-:W-:-:S03]  /*19c0*/  IMAD.U32 R0, RZ, RZ, UR39 ;  /* 0x00000027ff007e24 */ /* 0x000fc6000f8e00ff */
[----:B------:R-:W-:Y:S02]  /*19d0*/  LEA R3, R3, UR42, 0x3 ;  /* 0x0000002a03037c11 */ /* 0x000fe4000f8e18ff */
[----:B------:R-:W-:-:S04]  /*19e0*/  SHF.L.U32 R0, R0, 0x1f, RZ ;  /* 0x0000001f00007819 */ /* 0x000fc800000006ff */
[----:B------:R1:W2:Y:S01]  /*19f0*/  SYNCS.PHASECHK.TRANS64.TRYWAIT P1, [R3+URZ], R0 ;  /* 0x00000000030075a7 */ /* 0x0002a2000802017f */
[----:B------:R-:W-:Y:S05]  /*1a00*/  @!P0 BRA `(.L_x_23) ;  /* 0x0000000000048947 */ /* 0x000fea0003800000 */
[----:B------:R-:W-:Y:S01]  /*1a10*/  BPT.TRAP 0x1 ;  /* 0x000000040000795c */ /* 0x000fe20000300000 */
.L_x_23:
[----:B------:R-:W-:-:S05]  /*1a20*/  IMAD.U32 R4, RZ, RZ, UR45 ;  /* 0x0000002dff047e24 */ /* 0x000fca000f8e00ff */
[----:B------:R-:W-:Y:S01]  /*1a30*/  ISETP.GE.AND P2, PT, R4, 0x1, PT ;  /* 0x000000010400780c */ /* 0x000fe20003f46270 */
[----:B--2---:R-:W-:-:S12]  /*1a40*/  @P1 BRA `(.L_x_24) ;  /* 0x0000000000081947 */ /* 0x004fd80003800000 */
[----:B------:R-:W2:Y:S02]  /*1a50*/  SYNCS.PHASECHK.TRANS64.TRYWAIT P1, [R3+URZ], R0 ;  /* 0x00000000030075a7 */ /* 0x000ea4000802017f */
[----:B--2---:R-:W-:Y:S05]  /*1a60*/  @!P1 BRA `(.L_x_25) ;  /* 0x0000008000009947 */ /* 0x004fea0003800000 */
.L_x_24:
[----:B------:R-:W-:Y:S05]  /*1a70*/  WARPSYNC.ALL ;  /* 0x0000000000007948 */ /* 0x000fea0003800000 */
[----:B------:R-:W-:Y:S01]  /*1a80*/  UIADD3 UR4, UR42, 0x200, URZ ;  /* 0x000002002a047890 */ /* 0x000fe2000fffe03f */
[----:B------:R-:W-:Y:S01]  /*1a90*/  WARPGROUP.ARRIVE ;  /* 0x00000000000079c5 */ /* 0x000fe20000000000 */
[----:B------:R-:W-:Y:S02]  /*1aa0*/  UIADD3 UR5, UR42, 0xf200, URZ ;  /* 0x0000f2002a057890 */ /* 0x000fe4000fffe03f */
[----:B------:R-:W-:Y:S02]  /*1ab0*/  USHF.R.U32.HI UR4, URZ, 0x4, UR4 ;  /* 0x000000043f047899 */ /* 0x000fe40008011604 */
[----:B------:R-:W-:-:S02]  /*1ac0*/  USHF.R.U32.HI UR5, URZ, 0x4, UR5 ;  /* 0x000000043f057899 */ /* 0x000fc40008011605 */
[----:B------:R-:W-:Y:S02]  /*1ad0*/  ULOP3.LUT UR4, UR4, 0x3fff, URZ, 0xc0, !UPT ;  /* 0x00003fff04047892 */ /* 0x000fe4000f8ec03f */
[----:B------:R-:W-:Y:S02]  /*1ae0*/  ULOP3.LUT UR6, UR5, 0x3fff, URZ, 0xc0, !UPT ;  /* 0x00003fff05067892 */ /* 0x000fe4000f8ec03f */
[----:B------:R-:W-:Y:S02]  /*1af0*/  ULOP3.LUT UR5, UR4, 0x10000, URZ, 0xfc, !UPT ;  /* 0x0001000004057892 */ /* 0x000fe4000f8efc3f */
[----:B------:R-:W-:Y:S02]  /*1b00*/  ULOP3.LUT UR4, UR6, 0x10000, URZ, 0xfc, !UPT ;  /* 0x0001000006047892 */ /* 0x000fe4000f8efc3f */
[----:B------:R-:W-:Y:S02]  /*1b10*/  ULEA UR8, UR38, UR5, 0x8 ;  /* 0x0000000526087291 */ /* 0x000fe4000f8e403f */
[----:B------:R-:W-:Y:S01]  /*1b20*/  UIMAD UR6, UR38, 0x2c0, UR4 ;  /* 0x000002c0260678a4 */ /* 0x000fe2000f8e0204 */
[----:B------:R-:W-:Y:S01]  /*1b30*/  UMOV UR9, 0x80000020 ;  /* 0x8000002000097882 */ /* 0x000fe20000000000 */
[----:B------:R-:W-:-:S02]  /*1b40*/  UMOV UR11, 0x80000020 ;  /* 0x80000020000b7882 */ /* 0x000fc40000000000 */
[----:B------:R-:W-:Y:S01]  /*1b50*/  UIADD3 UR14, UR6, 0x40, URZ ;  /* 0x00000040060e7890 */ /* 0x000fe2000fffe03f */
[----:B------:R-:W-:Y:S02]  /*1b60*/  UMOV UR12, UR8 ;  /* 0x00000008000c7c82 */ /* 0x000fe40008000000 */
[----:B------:R-:W-:Y:S01]  /*1b70*/  UMOV UR10, UR6 ;  /* 0x00000006000a7c82 */ /* 0x000fe20008000000 */
[----:B------:R-:W-:Y:S01]  /*1b80*/  UMOV UR13, UR9 ;  /* 0x00000009000d7c82 */ /* 0x000fe20008000000 */
[----:B------:R-:W-:Y:S01]  /*1b90*/  IGMMA.64x16x32.S8.S8 R104, gdesc[UR8], RZ, !UPT, gsb0 ;  /* 0x00600000086879f1 */ /* 0x000fe2000c0410ff */
[----:B------:R-:W-:Y:S01]  /*1ba0*/  UMOV UR15, 0x80000020 ;  /* 0x80000020000f7882 */ /* 0x000fe20000000000 */
[----:B------:R-:W-:Y:S02]  /*1bb0*/  UIADD3 UR7, UR6, 0x80, URZ ;  /* 0x0000008006077890 */ /* 0x000fe4000fffe03f */
[----:B------:R-:W-:Y:S02]  /*1bc0*/  UIADD3 UR10, UR6, 0xc0, URZ ;  /* 0x000000c0060a7890 */ /* 0x000fe4000fffe03f */
[----:B------:R-:W-:Y:S01]  /*1bd0*/  UIADD3 UR11, UR6, 0x100, URZ ;  /* 0x00000100060b7890 */ /* 0x000fe2000fffe03f */
[----:B------:R-:W-:-:S02]  /*1be0*/  WARPGROUP.DEPBAR.LE gsb0, 0x0 ;  /* 0x00008000000079c5 */ /* 0x000fc40000010000 */
[----:B------:R-:W-:-:S06]  /*1bf0*/  WARPGROUP.ARRIVE ;  /* 0x00000000000079c5 */ /* 0x000fcc0000000000 */
[----:B------:R-:W-:Y:S01]  /*1c00*/  IGMMA.64x16x32.S8.S8 R96, gdesc[UR12], RZ, !UPT, gsb0 ;  /* 0x006000000c6079f1 */ /* 0x000fe2000c0410ff */
[----:B------:R-:W-:Y:S01]  /*1c10*/  UMOV UR12, UR8 ;  /* 0x00000008000c7c82 */ /* 0x000fe20008000000 */
[----:B------:R-:W-:Y:S01]  /*1c20*/  UMOV UR13, UR9 ;  /* 0x00000009000d7c82 */ /* 0x000fe20008000000 */
[----:B------:R-:W-:Y:S01]  /*1c30*/  UMOV UR14, UR7 ;  /* 0x00000007000e7c82 */ /* 0x000fe20008000000 */
[----:B------:R-:W-:Y:S01]  /*1c40*/  UMOV UR15, 0x80000020 ;  /* 0x80000020000f7882 */ /* 0x000fe20000000000 */
[----:B------:R-:W-:Y:S01]  /*1c50*/  UIADD3 UR7, UR6, 0x140, URZ ;  /* 0x0000014006077890 */ /* 0x000fe2000fffe03f */
[----:B------:R-:W-:Y:S02]  /*1c60*/  WARPGROUP.DEPBAR.LE gsb0, 0x0 ;  /* 0x00008000000079c5 */ /* 0x000fe40000010000 */
        /* <DEDUP_REMOVED lines=63> */
[----:B------:R-:W-:Y:S01]  /*2060*/  UMOV UR9, 0x80000020 ;  /* 0x8000002000097882 */ /* 0x000fe20000000000 */
[----:B------:R-:W-:Y:S01]  /*2070*/  UMOV UR11, 0x80000020 ;  /* 0x80000020000b7882 */ /* 0x000fe20000000000 */
[----:B------:R-:W-:Y:S02]  /*2080*/  WARPGROUP.DEPBAR.LE gsb0, 0x0 ;  /* 0x00008000000079c5 */ /* 0x000fe40000010000 */
[----:B------:R-:W-:-:S06]  /*2090*/  WARPGROUP.ARRIVE ;  /* 0x00000000000079c5 */ /* 0x000fcc0000000000 */
[----:B------:R-:W-:Y:S01]  /*20a0*/  IGMMA.64x16x32.S8.S8 R24, gdesc[UR12], RZ, !UPT, gsb0 ;  /* 0x006000000c1879f1 */ /* 0x000fe2000c0410ff */
[----:B------:R-:W-:Y:S02]  /*20b0*/  UIADD3 UR12, UR6, 0x82, URZ ;  /* 0x00000082060c7890 */ /* 0x000fe4000fffe03f */
[----:B------:R-:W-:Y:S01]  /*20c0*/  UIADD3 UR13, UR6, 0xc2, URZ ;  /* 0x000000c2060d7890 */ /* 0x000fe2000fffe03f */
[----:B------:R-:W-:Y:S02]  /*20d0*/  WARPGROUP.DEPBAR.LE gsb0, 0x0 ;  /* 0x00008000000079c5 */ /* 0x000fe40000010000 */
[----:B------:R-:W-:-:S06]  /*20e0*/  WARPGROUP.ARRIVE ;  /* 0x00000000000079c5 */ /* 0x000fcc0000000000 */
[----:B------:R-:W-:Y:S01]  /*20f0*/  IGMMA.64x16x32.S8.S8 R104, gdesc[UR8], R104, gsb0 ;  /* 0x00600000086879f1 */ /* 0x000fe20008041068 */
[----:B------:R-:W-:Y:S01]  /*2100*/  UMOV UR10, UR7 ;  /* 0x00000007000a7c82 */ /* 0x000fe20008000000 */
[----:B------:R-:W-:Y:S01]  /*2110*/  UMOV UR11, 0x80000020 ;  /* 0x80000020000b7882 */ /* 0x000fe20000000000 */
        /* <DEDUP_REMOVED lines=30> */
[----:B------:R-:W-:Y:S02]  /*2300*/  UIADD3 UR13, UR6, 0x242, URZ ;  /* 0x00000242060d7890 */ /* 0x000fe4000fffe03f */
[----:B------:R-:W-:Y:S01]  /*2310*/  UIADD3 UR6, UR6, 0x282, URZ ;  /* 0x0000028206067890 */ /* 0x000fe2000fffe03f */
[----:B------:R-:W-:Y:S02]  /*2320*/  WARPGROUP.DEPBAR.LE gsb0, 0x0 ;  /* 0x00008000000079c5 */ /* 0x000fe40000010000 */
[----:B------:R-:W-:-:S06]  /*2330*/  WARPGROUP.ARRIVE ;  /* 0x00000000000079c5 */ /* 0x000fcc0000000000 */
[----:B------:R-:W-:Y:S01]  /*2340*/  IGMMA.64x16x32.S8.S8 R56, gdesc[UR8], R56, gsb0 ;  /* 0x00600000083879f1 */ /* 0x000fe20008041038 */
[----:B------:R-:W-:Y:S01]  /*2350*/  UMOV UR10, UR7 ;  /* 0x00000007000a7c82 */ /* 0x000fe20008000000 */
[----:B------:R-:W-:Y:S01]  /*2360*/  UMOV UR11, 0x80000020 ;  /* 0x80000020000b7882 */ /* 0x000fe20000000000 */
        /* <DEDUP_REMOVED lines=17> */
[----:B------:R-:W-:Y:S03]  /*2480*/  IGMMA.64x16x32.S8.S8 R24, gdesc[UR8], R24, gsb0 ;  /* 0x00600000081879f1 */ /* 0x000fe60008041018 */
[----:B------:R-:W-:Y:S02]  /*2490*/  WARPGROUP.DEPBAR.LE gsb0, 0x0 ;  /* 0x00008000000079c5 */ /* 0x000fe40000010000 */
[----:B------:R-:W-:Y:S05]  /*24a0*/  @!P2 BRA `(.L_x_26) ;  /* 0x0000000800bca947 */ /* 0x000fea0003800000 */
[----:B------:R-:W-:Y:S01]  /*24b0*/  UIADD3 UR7, UR38, 0x1, URZ ;  /* 0x0000000126077890 */ /* 0x000fe2000fffe03f */
[----:B-12---:R-:W-:Y:S02]  /*24c0*/  IMAD.U32 R0, RZ, RZ, UR45 ;  /* 0x0000002dff007e24 */ /* 0x006fe4000f8e00ff */
[----:B------:R-:W-:Y:S01]  /*24d0*/  IMAD.U32 R3, RZ, RZ, UR38 ;  /* 0x00000026ff037e24 */ /* 0x000fe2000f8e00ff */
[----:B------:R-:W-:-:S04]  /*24e0*/  UISETP.NE.AND UP0, UPT, UR7, 0xf, UPT ;  /* 0x0000000f0700788c */ /* 0x000fc8000bf05270 */
[----:B------:R-:W-:Y:S02]  /*24f0*/  USEL UR6, URZ, 0x1, UP0 ;  /* 0x000000013f067887 */ /* 0x000fe40008000000 */
[----:B------:R-:W-:Y:S02]  /*2500*/  USEL UR7, UR7, URZ, UP0 ;  /* 0x0000003f07077287 */ /* 0x000fe40008000000 */
[----:B------:R-:W-:-:S06]  /*2510*/  ULOP3.LUT UR6, UR39, UR6, URZ, 0x3c, !UPT ;  /* 0x0000000627067292 */ /* 0x000fcc000f8e3c3f */
[----:B------:R-:W-:-:S07]  /*2520*/  IMAD.U32 R6, RZ, RZ, UR6 ;  /* 0x00000006ff067e24 */ /* 0x000fce000f8e00ff */
.L_x_33:
[----:B------:R-:W-:Y:S05]  /*2530*/  @!P0 BRA `(.L_x_27) ;  /* 0x0000000000048947 */ /* 0x000fea0003800000 */
[----:B------:R-:W-:Y:S01]  /*2540*/  BPT.TRAP 0x1 ;  /* 0x000000040000795c */ /* 0x000fe20000300000 */
.L_x_27:
[----:B------:R-:W-:Y:S01]  /*2550*/  ULEA UR6, UR7, UR42, 0x3 ;  /* 0x0000002a07067291 */ /* 0x000fe2000f8e183f */
[----:B------:R-:W-:-:S08]  /*2560*/  SHF.L.U32 R4, R6, 0x1f, RZ ;  /* 0x0000001f06047819 */ /* 0x000fd000000006ff */
[----:B------:R1:W2:Y:S01]  /*2570*/  SYNCS.PHASECHK.TRANS64.TRYWAIT P1, [UR6], R4 ;  /* 0x00000004ff0075a7 */ /* 0x0002a20008020146 */
[----:B------:R-:W-:Y:S05]  /*2580*/  @!P0 BRA `(.L_x_28) ;  /* 0x0000000000048947 */ /* 0x000fea0003800000 */
[----:B------:R-:W-:Y:S01]  /*2590*/  BPT.TRAP 0x1 ;  /* 0x000000040000795c */ /* 0x000fe20000300000 */
.L_x_28:
[----:B--2---:R-:W-:Y:S05]  /*25a0*/  @P1 BRA `(.L_x_29) ;  /* 0x0000000000081947 */ /* 0x004fea0003800000 */
[----:B------:R-:W2:Y:S02]  /*25b0*/  SYNCS.PHASECHK.TRANS64.TRYWAIT P1, [UR6], R4 ;  /* 0x00000004ff0075a7 */ /* 0x000ea40008020146 */
[----:B--2---:R-:W-:Y:S05]  /*25c0*/  @!P1 BRA `(.L_x_30) ;  /* 0x00000074003c9947 */ /* 0x004fea0003800000 */
.L_x_29:
[----:B------:R-:W-:Y:S01]  /*25d0*/  ULEA UR6, UR7, UR5, 0x8 ;  /* 0x0000000507067291 */ /* 0x000fe2000f8e403f */
[----:B------:R-:W-:Y:S01]  /*25e0*/  WARPGROUP.ARRIVE ;  /* 0x00000000000079c5 */ /* 0x000fe20000000000 */
[----:B------:R-:W-:Y:S01]  /*25f0*/  UIMAD UR8, UR7, 0x2c0, UR4 ;  /* 0x000002c0070878a4 */ /* 0x000fe2000f8e0204 */
[----:B------:R-:W-:Y:S01]  /*2600*/  UMOV UR13, 0x80000020 ;  /* 0x80000020000d7882 */ /* 0x000fe20000000000 */
[----:B------:R-:W-:Y:S02]  /*2610*/  UMOV UR15, 0x80000020 ;  /* 0x80000020000f7882 */ /* 0x000fe40000000000 */
[----:B------:R-:W-:Y:S01]  /*2620*/  UIADD3 UR9, UR8, 0x40, URZ ;  /* 0x0000004008097890 */ /* 0x000fe2000fffe03f */
[----:B------:R-:W-:Y:S02]  /*2630*/  UMOV UR12, UR6 ;  /* 0x00000006000c7c82 */ /* 0x000fe40008000000 */
[----:B------:R-:W-:Y:S01]  /*2640*/  UMOV UR14, UR8 ;  /* 0x00000008000e7c82 */ /* 0x000fe20008000000 */
[----:B------:R-:W-:Y:S01]  /*2650*/  UIADD3 UR10, UR8, 0x80, URZ ;  /* 0x00000080080a7890 */ /* 0x000fe2000fffe03f */
[----:B------:R-:W-:Y:S01]  /*2660*/  IGMMA.64x16x32.S8.S8 R104, gdesc[UR12], R104, gsb0 ;  /* 0x006000000c6879f1 */ /* 0x000fe20008041068 */
[----:B------:R-:W-:Y:S01]  /*2670*/  UMOV UR15, 0x80000020 ;  /* 0x80000020000f7882 */ /* 0x000fe20000000000 */
[----:B------:R-:W-:Y:S01]  /*2680*/  UMOV UR14, UR9 ;  /* 0x00000009000e7c82 */ /* 0x000fe20008000000 */
[----:B------:R-:W-:-:S02]  /*2690*/  UIADD3 UR11, UR8, 0xc0, URZ ;  /* 0x000000c0080b7890 */ /* 0x000fc4000fffe03f */
        /* <DEDUP_REMOVED lines=57> */
[----:B------:R-:W-:Y:S02]  /*2a30*/  UIADD3 UR12, UR6, 0x2, URZ ;  /* 0x00000002060c7890 */ /* 0x000fe4000fffe03f */
[----:B------:R-:W-:Y:S01]  /*2a40*/  UIADD3 UR14, UR8, 0x2, URZ ;  /* 0x00000002080e7890 */ /* 0x000fe2000fffe03f */
[----:B------:R-:W-:Y:S01]  /*2a50*/  UMOV UR13, 0x80000020 ;  /* 0x80000020000d7882 */ /* 0x000fe20000000000 */
        /* <DEDUP_REMOVED lines=64> */
[----:B------:R-:W-:Y:S01]  /*2e60*/  BPT.TRAP 0x1 ;  /* 0x000000040000795c */ /* 0x000fe20000300000 */
.L_x_31:
[----:B------:R-:W-:-:S13]  /*2e70*/  ISETP.NE.AND P1, PT, R113, RZ, PT ;  /* 0x000000ff7100720c */ /* 0x000fda0003f25270 */
[----:B-12---:R-:W-:-:S05]  /*2e80*/  @P1 LEA R4, R3, UR42, 0x3 ;  /* 0x0000002a03041c11 */ /* 0x006fca000f8e18ff */
[----:B------:R-:W-:-:S05]  /*2e90*/  @P1 VIADD R5, R4, 0x78 ;  /* 0x0000007804051836 */ /* 0x000fca0000000000 */
[----:B------:R-:W-:-:S04]  /*2ea0*/  @P1 PRMT R5, R112, 0x654, R5 ;  /* 0x0000065470051816 */ /* 0x000fc80000000005 */
[----:B------:R1:W-:Y:S01]  /*2eb0*/  @P1 SYNCS.ARRIVE.TRANS64.RED.A1T0 RZ, [R5+URZ], RZ ;  /* 0x000000ff05ff19a7 */ /* 0x0003e2000810043f */
[----:B------:R-:W-:-:S13]  /*2ec0*/  ISETP.GT.U32.AND P1, PT, R16, 0x1, PT ;  /* 0x000000011000780c */ /* 0x000fda0003f24070 */
[----:B-1----:R-:W-:Y:S05]  /*2ed0*/  @P1 BRA `(.L_x_32) ;  /* 0x0000000000041947 */ /* 0x002fea0003800000 */
[----:B------:R-:W-:Y:S01]  /*2ee0*/  BPT.TRAP 0x1 ;  /* 0x000000040000795c */ /* 0x000fe20000300000 */
.L_x_32:
[----:B------:R-:W-:Y:S01]  /*2ef0*/  UIADD3 UR7, UR7, 0x1, URZ ;  /* 0x0000000107077890 */ /* 0x000fe2000fffe03f */
[C---:B------:R-:W-:Y:S01]  /*2f00*/  ISETP.GT.AND P2, PT, R0.reuse, 0x1, PT ;  /* 0x000000010000780c */ /* 0x040fe20003f44270 */
[----:B------:R-:W-:Y:S02]  /*2f10*/  VIADD R3, R3, 0x1 ;  /* 0x0000000103037836 */ /* 0x000fe40000000000 */
[----:B------:R-:W-:Y:S01]  /*2f20*/  UISETP.NE.AND UP0, UPT, UR7, 0xf, UPT ;  /* 0x0000000f0700788c */ /* 0x000fe2000bf05270 */
[----:B------:R-:W-:Y:S02]  /*2f30*/  VIADD R0, R0, 0xffffffff ;  /* 0xffffffff00007836 */ /* 0x000fe40000000000 */
[C---:B------:R-:W-:Y:S01]  /*2f40*/  ISETP.NE.AND P1, PT, R3.reuse, 0xf, PT ;  /* 0x0000000f0300780c */ /* 0x040fe20003f25270 */
[----:B------:R-:W-:Y:S02]  /*2f50*/  USEL UR6, URZ, 0x1, UP0 ;  /* 0x000000013f067887 */ /* 0x000fe40008000000 */
[----:B------:R-:W-:Y:S01]  /*2f60*/  USEL UR7, UR7, URZ, UP0 ;  /* 0x0000003f07077287 */ /* 0x000fe20008000000 */
[----:B------:R-:W-:-:S03]  /*2f70*/  SEL R3, R3, RZ, P1 ;  /* 0x000000ff03037207 */ /* 0x000fc60000800000 */
[----:B------:R-:W-:Y:S01]  /*2f80*/  LOP3.LUT R6, R6, UR6, RZ, 0x3c, !PT ;  /* 0x0000000606067c12 */ /* 0x000fe2000f8e3cff */
[----:B------:R-:W-:Y:S07]  /*2f90*/  @P2 BRA `(.L_x_33) ;  /* 0xfffffff400642947 */ /* 0x000fee000383ffff */
.L_x_26:
[----:B-12---:R-:W1:Y:S01]  /*2fa0*/  LDC R0, c[0x0][0x28c] ;  /* 0x0000a300ff007b82 */ /* 0x006e620000000800 */
[----:B------:R2:W-:Y:S01]  /*2fb0*/  SYNCS.ARRIVE.TRANS64.A1T0 RZ, [R120+UR44], RZ ;  /* 0x000000ff78ff79a7 */ /* 0x0005e2000810002c */
[----:B-1----:R-:W-:-:S13]  /*2fc0*/  ISETP.GE.AND P1, PT, R0, 0x1, PT ;  /* 0x000000010000780c */ /* 0x002fda0003f26270 */
[----:B--2---:R-:W-:Y:S05]  /*2fd0*/  @!P1 BRA `(.L_x_34) ;  /* 0x0000000000449947 */ /* 0x004fea0003800000 */
[----:B------:R-:W-:Y:S05]  /*2fe0*/  @!P0 BRA `(.L_x_35) ;  /* 0x0000000000048947 */ /* 0x000fea0003800000 */
[----:B------:R-:W-:Y:S01]  /*2ff0*/  BPT.TRAP 0x1 ;  /* 0x000000040000795c */ /* 0x000fe20000300000 */
.L_x_35:
[----:B------:R-:W-:-:S13]  /*3000*/  ISETP.NE.AND P0, PT, R113, RZ, PT ;  /* 0x000000ff7100720c */ /* 0x000fda0003f05270 */
[----:B------:R-:W-:-:S05]  /*3010*/  VOTEU.ANY UP0, P0 ;  /* 0x00000000003f7886 */ /* 0x000fca0000000100 */
[----:B------:R-:W-:-:S06]  /*3020*/  @UP0 UIADD3 UR4, UR45, UR38, URZ ;  /* 0x000000262d040290 */ /* 0x000fcc000fffe03f */
[----:B------:R-:W-:Y:S02]  /*3030*/  IMAD.U32 R4, RZ, RZ, UR4 ;  /* 0x00000004ff047e24 */ /* 0x000fe4000f8e00ff */
[----:B------:R-:W-:Y:S02]  /*3040*/  IMAD.U32 R3, RZ, RZ, UR4 ;  /* 0x00000004ff037e24 */ /* 0x000fe4000f8e00ff */
[----:B------:R-:W-:-:S05]  /*3050*/  @P0 IMAD.WIDE.U32 R4, R4, -0x77777777, RZ ;  /* 0x8888888904040825 */ /* 0x000fca00078e00ff */
[----:B------:R-:W-:-:S05]  /*3060*/  @P0 SHF.R.U32.HI R0, RZ, 0x3, R5 ;  /* 0x00000003ff000819 */ /* 0x000fca0000011605 */
[----:B------:R-:W-:-:S05]  /*3070*/  @P0 IMAD R0, R0, -0xf, R3 ;  /* 0xfffffff100000824 */ /* 0x000fca00078e0203 */
[----:B------:R-:W-:-:S05]  /*3080*/  @P0 LEA R0, R0, UR42, 0x3 ;  /* 0x0000002a00000c11 */ /* 0x000fca000f8e18ff */
[----:B------:R-:W-:-:S05]  /*3090*/  @P0 VIADD R3, R0, 0x78 ;  /* 0x0000007800030836 */ /* 0x000fca0000000000 */
[----:B------:R-:W-:-:S04]  /*30a0*/  @P0 PRMT R3, R112, 0x654, R3 ;  /* 0x0000065470030816 */ /* 0x000fc80000000003 */
[----:B------:R1:W-:Y:S01]  /*30b0*/  @P0 SYNCS.ARRIVE.TRANS64.RED.A1T0 RZ, [R3+URZ], RZ ;  /* 0x000000ff03ff09a7 */ /* 0x0003e2000810043f */
[----:B------:R-:W-:-:S13]  /*30c0*/  ISETP.GT.U32.AND P0, PT, R16, 0x1, PT ;  /* 0x000000011000780c */ /* 0x000fda0003f04070 */
[----:B-1----:R-:W-:Y:S05]  /*30d0*/  @P0 BRA `(.L_x_34) ;  /* 0x0000000000040947 */ /* 0x002fea0003800000 */
[----:B------:R-:W-:Y:S01]  /*30e0*/  BPT.TRAP 0x1 ;  /* 0x000000040000795c */ /* 0x000fe20000300000 */
.L_x_34:
[----:B------:R-:W-:Y:S01]  /*30f0*/  SHF.L.U32 R0, R125, 0x1f, RZ ;  /* 0x0000001f7d007819 */ /* 0x000fe200000006ff */
[----:B------:R-:W-:Y:S01]  /*3100*/  UIADD3 UR38, UR41, UR38, URZ ;  /* 0x0000002629267290 */ /* 0x000fe2000fffe03f */
[----:B------:R-:W1:Y:S01]  /*3110*/  LDC R7, c[0x0][0x288] ;  /* 0x0000a200ff077b82 */ /* 0x000e620000000800 */
[----:B------:R-:W-:Y:S01]  /*3120*/  UISETP.GE.U32.AND UP1, UPT, UR41, 0xf, UPT ;  /* 0x0000000f2900788c */ /* 0x000fe2000bf26070 */
[----:B------:R-:W-:Y:S01]  /*3130*/  IMAD.SHL.U32 R8, R118, 0x2, RZ ;  /* 0x0000000276087824 */ /* 0x000fe200078e00ff */
[----:B------:R-:W-:Y:S02]  /*3140*/  UISETP.GT.U32.AND UP0, UPT, UR38, 0xe, UPT ;  /* 0x0000000e2600788c */ /* 0x000fe4000bf04070 */
[----:B------:R-:W-:Y:S02]  /*3150*/  UIMAD.WIDE.U32 UR4, UR38, -0x77777777, URZ ;  /* 0x88888889260478a5 */ /* 0x000fe4000f8e003f */
[----:B------:R-:W-:Y:S01]  /*3160*/  UISETP.LT.U32.AND UP0, UPT, UR41, 0xf, UP0 ;  /* 0x0000000f2900788c */ /* 0x000fe20008701070 */
[----:B------:R-:W2:Y:S01]  /*3170*/  SYNCS.PHASECHK.TRANS64.TRYWAIT P0, [R119+UR43+0x10], R0 ;  /* 0x00001000770075a7 */ /* 0x000ea2000800016b */
[----:B------:R-:W-:Y:S01]  /*3180*/  USHF.R.U32.HI UR4, URZ, 0x3, UR5 ;  /* 0x000000033f047899 */ /* 0x000fe20008011605 */
[----:B------:R-:W-:Y:S01]  /*3190*/  SHF.R.S32.HI R9, RZ, 0x1f, R8 ;  /* 0x0000001fff097819 */ /* 0x000fe20000011408 */
[----:B------:R-:W-:-:S02]  /*31a0*/  USEL UR6, URZ, 0x1, !UP0 ;  /* 0x000000013f067887 */ /* 0x000fc4000c000000 */
[----:B------:R-:W-:Y:S02]  /*31b0*/  UIMAD UR38, UR4, -0xf, UR38 ;  /* 0xfffffff1042678a4 */ /* 0x000fe4000f8e0226 */
[----:B------:R-:W-:-:S04]  /*31c0*/  ULOP3.LUT UR39, UR39, UR6, URZ, 0x3c, !UPT ;  /* 0x0000000627277292 */ /* 0x000fc8000f8e3c3f */
[----:B------:R-:W-:Y:S01]  /*31d0*/  @UP1 ULOP3.LUT UR39, UR39, 0x1, UR4, 0x78, !UPT ;  /* 0x0000000127271892 */ /* 0x000fe2000f8e7804 */
[----:B-12---:R-:W-:Y:S11]  /*31e0*/  @!P0 BRA `(.L_x_36) ;  /* 0x00000068004c8947 */ /* 0x006ff60003800000 */
.L_x_253:
[----:B-1----:R-:W-:Y:S01]  /*31f0*/  IMAD.SHL.U32 R0, R19, 0x40, RZ ;  /* 0x0000004013007824 */ /* 0x002fe200078e00ff */
[----:B------:R-:W-:Y:S01]  /*3200*/  ULDC UR6, c[0x0][0x284] ;  /* 0x0000a10000067ab9 */ /* 0x000fe20000000800 */
[----:B------:R-:W-:Y:S01]  /*3210*/  IMAD R11, R22, 0xb0, RZ ;  /* 0x000000b0160b7824 */ /* 0x000fe200078e02ff */
[----:B------:R-:W-:Y:S01]  /*3220*/  SHF.R.S32.HI R21, RZ, 0x1f, R2 ;  /* 0x0000001fff157819 */ /* 0x000fe20000011402 */
[----:B------:R-:W-:Y:S01]  /*3230*/  ULDC.64 UR4, c[0x0][0x5d0] ;  /* 0x0001740000047ab9 */ /* 0x000fe20000000a00 */
[----:B------:R-:W-:Y:S01]  /*3240*/  ISETP.GE.AND P0, PT, R0, UR6, PT ;  /* 0x0000000600007c0c */ /* 0x000fe2000bf06270 */
[----:B------:R-:W-:Y:S01]  /*3250*/  IMAD.WIDE.U32 R4, R2, UR4, R8 ;  /* 0x0000000402047c25 */ /* 0x000fe2000f8e0008 */
[----:B------:R-:W-:Y:S02]  /*3260*/  SHF.R.S32.HI R20, RZ, 0x1f, R11 ;  /* 0x0000001fff147819 */ /* 0x000fe4000001140b */
[----:B------:R-:W-:Y:S01]  /*3270*/  ISETP.GE.OR P0, PT, R11, R7, P0 ;  /* 0x000000070b00720c */ /* 0x000fe20000706670 */
[----:B------:R-:W-:Y:S01]  /*3280*/  IMAD R3, R21, UR4, RZ ;  /* 0x0000000415037c24 */ /* 0x000fe2000f8e02ff */
[----:B------:R-:W-:-:S03]  /*3290*/  IADD3 R4, P1, R11, R4, RZ ;  /* 0x000000040b047210 */ /* 0x000fc60007f3e0ff */
[----:B------:R-:W-:-:S05]  /*32a0*/  IMAD R3, R2, UR5, R3 ;  /* 0x0000000502037c24 */ /* 0x000fca000f8e0203 */
[----:B------:R-:W-:-:S03]  /*32b0*/  IADD3.X R5, R20, R5, R3, P1, !PT ;  /* 0x0000000514057210 */ /* 0x000fc60000ffe403 */
[----:B------:R-:W-:Y:S05]  /*32c0*/  @P0 BRA `(.L_x_37) ;  /* 0x0000004800800947 */ /* 0x000fea0003800000 */
[----:B0-----:R-:W0:Y:S01]  /*32d0*/  LDC.64 R12, c[0x0][0x5c8] ;  /* 0x00017200ff0c7b82 */ /* 0x001e220000000a00 */
[----:B------:R-:W-:Y:S01]  /*32e0*/  IMAD.WIDE R14, R19, 0x40, R116 ;  /* 0x00000040130e7825 */ /* 0x000fe200078e0274 */
[----:B------:R-:W-:Y:S01]  /*32f0*/  ULDC.64 UR4, c[0x0][0x5c0] ;  /* 0x0001700000047ab9 */ /* 0x000fe20000000a00 */
[----:B------:R-:W-:Y:S02]  /*3300*/  BSSY B0, `(.L_x_37) ;  /* 0x000049c000007945 */ /* 0x000fe40003800000 */
[----:B------:R-:W-:Y:S02]  /*3310*/  IMAD R10, R118, -0x2, R7 ;  /* 0xfffffffe760a7824 */ /* 0x000fe400078e0207 */
[----:B------:R-:W-:Y:S02]  /*3320*/  IMAD.IADD R0, R123, 0x1, -R0 ;  /* 0x000000017b007824 */ /* 0x000fe400078e0a00 */
[----:B------:R-:W-:Y:S02]  /*3330*/  IMAD.IADD R10, R10, 0x1, -R11 ;  /* 0x000000010a0a7824 */ /* 0x000fe400078e0a0b */
[----:B0-----:R-:W-:-:S02]  /*3340*/  IMAD R3, R15, R12, RZ ;  /* 0x0000000c0f037224 */ /* 0x001fc400078e02ff */
[----:B------:R-:W-:-:S04]  /*3350*/  IMAD.WIDE.U32 R4, R14, R12, R4 ;  /* 0x0000000c0e047225 */ /* 0x000fc800078e0004 */
[----:B------:R-:W-:Y:S01]  /*3360*/  IMAD R3, R14, R13, R3 ;  /* 0x0000000d0e037224 */ /* 0x000fe200078e0203 */
[----:B------:R-:W-:-:S03]  /*3370*/  IADD3 R4, P0, R4, UR4, RZ ;  /* 0x0000000404047c10 */ /* 0x000fc6000ff1e0ff */
[----:B------:R-:W-:Y:S01]  /*3380*/  IMAD.IADD R3, R5, 0x1, R3 ;  /* 0x0000000105037824 */ /* 0x000fe200078e0203 */
[----:B------:R-:W-:-:S04]  /*3390*/  LEA R6, P1, R12, R4, 0x3 ;  /* 0x000000040c067211 */ /* 0x000fc800078218ff */
[----:B------:R-:W-:Y:S02]  /*33a0*/  IADD3.X R5, R3, UR5, RZ, P0, !PT ;  /* 0x0000000503057c10 */ /* 0x000fe400087fe4ff */
[----:B-----5:R-:W-:Y:S02]  /*33b0*/  ISETP.NE.AND P0, PT, R115, RZ, PT ;  /* 0x000000ff7300720c */ /* 0x020fe40003f05270 */
[----:B------:R-:W-:-:S11]  /*33c0*/  LEA.HI.X R7, R12, R5, R13, 0x3, P1 ;  /* 0x000000050c077211 */ /* 0x000fd600008f1c0d */
[----:B------:R-:W-:Y:S05]  /*33d0*/  @!P0 BRA `(.L_x_38) ;  /* 0x0000003400688947 */ /* 0x000fea0003800000 */
[----:B------:R-:W0:Y:S01]  /*33e0*/  LDC.64 R126, c[0x0][0x5b0] ;  /* 0x00016c00ff7e7b82 */ /* 0x000e220000000a00 */
[----:B------:R-:W-:Y:S01]  /*33f0*/  ULDC.64 UR4, c[0x0][0x5b8] ;  /* 0x00016e0000047ab9 */ /* 0x000fe20000000a00 */
[----:B------:R-:W-:Y:S01]  /*3400*/  BSSY B1, `(.L_x_39) ;  /* 0x0000010000017945 */ /* 0x000fe20003800000 */
[----:B------:R-:W-:-:S04]  /*3410*/  IMAD.WIDE.U32 R8, R2, UR4, R8 ;  /* 0x0000000402087c25 */ /* 0x000fc8000f8e0008 */
[----:B------:R-:W-:Y:S01]  /*3420*/  IMAD R3, R21, UR4, RZ ;  /* 0x0000000415037c24 */ /* 0x000fe2000f8e02ff */
[----:B------:R-:W1:Y:S01]  /*3430*/  LDC.64 R128, c[0x0][0x5a8] ;  /* 0x00016a00ff807b82 */ /* 0x000e620000000a00 */
[----:B------:R-:W-:Y:S02]  /*3440*/  IADD3 R12, P0, R11, R8, RZ ;  /* 0x000000080b0c7210 */ /* 0x000fe40007f1e0ff */
[----:B------:R-:W-:-:S05]  /*3450*/  IMAD R3, R2, UR5, R3 ;  /* 0x0000000502037c24 */ /* 0x000fca000f8e0203 */
[----:B------:R-:W-:Y:S02]  /*3460*/  IADD3.X R13, R20, R9, R3, P0, !PT ;  /* 0x00000009140d7210 */ /* 0x000fe400007fe403 */
[----:B------:R-:W-:-:S04]  /*3470*/  ISETP.GE.AND P0, PT, R0, 0x1, PT ;  /* 0x000000010000780c */ /* 0x000fc80003f06270 */
[----:B------:R-:W-:Y:S01]  /*3480*/  ISETP.LT.OR P4, PT, R10, 0x1, !P0 ;  /* 0x000000010a00780c */ /* 0x000fe20004781670 */
[-C--:B0-----:R-:W-:Y:S02]  /*3490*/  IMAD R8, R15, R126.reuse, RZ ;  /* 0x0000007e0f087224 */ /* 0x081fe400078e02ff */
[----:B------:R-:W-:-:S04]  /*34a0*/  IMAD.WIDE.U32 R2, R14, R126, R12 ;  /* 0x0000007e0e027225 */ /* 0x000fc800078e000c */
[----:B------:R-:W-:Y:S01]  /*34b0*/  IMAD R19, R14, R127, R8 ;  /* 0x0000007f0e137224 */ /* 0x000fe200078e0208 */
[----:B-1----:R-:W-:-:S04]  /*34c0*/  IADD3 R2, P1, R2, R128, RZ ;  /* 0x0000008002027210 */ /* 0x002fc80007f3e0ff */
[----:B------:R-:W-:Y:S01]  /*34d0*/  IADD3.X R3, R129, R3, R19, P1, !PT ;  /* 0x0000000381037210 */ /* 0x000fe20000ffe413 */
[----:B------:R-:W-:Y:S08]  /*34e0*/  @P4 BRA `(.L_x_40) ;  /* 0x0000000000044947 */ /* 0x000ff00003800000 */
[----:B------:R0:W5:Y:S02]  /*34f0*/  LDG.E.U8 R124, desc[UR36][R2.64] ;  /* 0x00000024027c7981 */ /* 0x000164000c1e1100 */
.L_x_40:
[----:B------:R-:W-:Y:S05]  /*3500*/  BSYNC B1 ;  /* 0x0000000000017941 */ /* 0x000fea0003800000 */
.L_x_39:
[----:B-----5:R-:W-:Y:S01]  /*3510*/  LOP3.LUT R11, R124, 0xffff, RZ, 0xc0, !PT ;  /* 0x0000ffff7c0b7812 */ /* 0x020fe200078ec0ff */
[----:B------:R-:W-:Y:S01]  /*3520*/  IMAD.SHL.U32 R8, R126, 0x8, RZ ;  /* 0x000000087e087824 */ /* 0x000fe200078e00ff */
[----:B------:R-:W-:Y:S01]  /*3530*/  ISETP.LT.OR P1, PT, R10, 0x2, !P0 ;  /* 0x000000020a00780c */ /* 0x000fe20004721670 */
[----:B------:R-:W-:Y:S01]  /*3540*/  BSSY B1, `(.L_x_41) ;  /* 0x000000d000017945 */ /* 0x000fe20003800000 */
[----:B------:R-:W-:Y:S02]  /*3550*/  PRMT R20, R11, 0x8880, RZ ;  /* 0x000088800b147816 */ /* 0x000fe400000000ff */
[----:B------:R-:W-:-:S03]  /*3560*/  SHF.L.U64.HI R9, R126, 0x3, R127 ;  /* 0x000000037e097819 */ /* 0x000fc6000001027f */
[----:B------:R-:W-:Y:S02]  /*3570*/  IMAD R11, R20, R115, RZ ;  /* 0x00000073140b7224 */ /* 0x000fe400078e02ff */
[----:B------:R-:W-:-:S04]  /*3580*/  IMAD.WIDE.U32 R8, R14, R126, R8 ;  /* 0x0000007e0e087225 */ /* 0x000fc800078e0008 */
[----:B------:R-:W-:Y:S01]  /*3590*/  @!P4 IMAD R15, R104, R114, R11 ;  /* 0x00000072680fc224 */ /* 0x000fe200078e020b */
[----:B------:R-:W-:Y:S01]  /*35a0*/  IADD3 R8, P2, P3, R12, R128, R8 ;  /* 0x000000800c087210 */ /* 0x000fe20007b5e008 */
[----:B------:R-:W-:-:S03]  /*35b0*/  IMAD.IADD R19, R19, 0x1, R9 ;  /* 0x0000000113137824 */ /* 0x000fc600078e0209 */
[----:B------:R1:W-:Y:S01]  /*35c0*/  @!P4 STG.E.U8 desc[UR36][R4.64], R15 ;  /* 0x0000000f0400c986 */ /* 0x0003e2000c101124 */
[----:B------:R-:W-:Y:S08]  /*35d0*/  @P1 BRA `(.L_x_42) ;  /* 0x00000000000c1947 */ /* 0x000ff00003800000 */
[----:B------:R-:W2:Y:S02]  /*35e0*/  LDG.E.U8 R124, desc[UR36][R2.64+0x1] ;  /* 0x00000124027c7981 */ /* 0x000ea4000c1e1100 */
[----:B--2---:R-:W-:-:S05]  /*35f0*/  PRMT R14, R124, 0x8880, RZ ;  /* 0x000088807c0e7816 */ /* 0x004fca00000000ff */
[----:B------:R-:W-:-:S07]  /*3600*/  IMAD R11, R14, R115, RZ ;  /* 0x000000730e0b7224 */ /* 0x000fce00078e02ff */
.L_x_42:
[----:B------:R-:W-:Y:S05]  /*3610*/  BSYNC B1 ;  /* 0x0000000000017941 */ /* 0x000fea0003800000 */
.L_x_41:
[----:B------:R-:W-:Y:S01]  /*3620*/  @!P1 IMAD R105, R105, R114, R11 ;  /* 0x0000007269699224 */ /* 0x000fe200078e020b */
[----:B------:R-:W-:Y:S01]  /*3630*/  ISETP.GE.AND P0, PT, R0, 0x9, PT ;  /* 0x000000090000780c */ /* 0x000fe20003f06270 */
[----:B------:R-:W-:Y:S01]  /*3640*/  BSSY B1, `(.L_x_43) ;  /* 0x000000d000017945 */ /* 0x000fe20003800000 */
[----:B------:R-:W-:Y:S02]  /*3650*/  IADD3.X R9, R13, R129, R19, P2, P3 ;  /* 0x000000810d097210 */ /* 0x000fe400017e6413 */
[----:B------:R2:W-:Y:S01]  /*3660*/  @!P1 STG.E.U8 desc[UR36][R4.64+0x1], R105 ;  /* 0x0000016904009986 */ /* 0x0005e2000c101124 */
[C---:B------:R-:W-:Y:S02]  /*3670*/  ISETP.LT.OR P1, PT, R10.reuse, 0x1, !P0 ;  /* 0x000000010a00780c */ /* 0x040fe40004721670 */
[C---:B------:R-:W-:Y:S02]  /*3680*/  ISETP.GE.AND P3, PT, R10.reuse, 0x9, PT ;  /* 0x000000090a00780c */ /* 0x040fe40003f66270 */
[----:B------:R-:W-:-:S02]  /*3690*/  ISETP.GE.AND P2, PT, R10, 0xa, PT ;  /* 0x0000000a0a00780c */ /* 0x000fc40003f46270 */
[----:B------:R-:W-:Y:S02]  /*36a0*/  ISETP.LT.OR P0, PT, R10, 0x2, !P0 ;  /* 0x000000020a00780c */ /* 0x000fe40004701670 */
[C---:B------:R-:W-:Y:S02]  /*36b0*/  ISETP.LT.OR P5, PT, R0.reuse, 0x1, !P3 ;  /* 0x000000010000780c */ /* 0x040fe40005fa1670 */
[----:B------:R-:W-:-:S03]  /*36c0*/  ISETP.LT.OR P4, PT, R0, 0x1, !P2 ;  /* 0x000000010000780c */ /* 0x000fc60005781670 */
[----:B--2---:R-:W-:Y:S10]  /*36d0*/  @P1 BRA `(.L_x_44) ;  /* 0x00000000000c1947 */ /* 0x004ff40003800000 */
[----:B------:R-:W2:Y:S02]  /*36e0*/  LDG.E.U8 R124, desc[UR36][R8.64] ;  /* 0x00000024087c7981 */ /* 0x000ea4000c1e1100 */
[----:B--2---:R-:W-:-:S05]  /*36f0*/  PRMT R12, R124, 0x8880, RZ ;  /* 0x000088807c0c7816 */ /* 0x004fca00000000ff */
[----:B------:R-:W-:-:S07]  /*3700*/  IMAD R11, R12, R115, RZ ;  /* 0x000000730c0b7224 */ /* 0x000fce00078e02ff */
.L_x_44:
[----:B------:R-:W-:Y:S05]  /*3710*/  BSYNC B1 ;  /* 0x0000000000017941 */ /* 0x000fea0003800000 */
.L_x_43:
[----:B------:R-:W-:Y:S01]  /*3720*/  @!P1 IMAD R13, R106, R114, R11 ;  /* 0x000000726a0d9224 */ /* 0x000fe200078e020b */
[----:B------:R-:W-:Y:S04]  /*3730*/  BSSY B1, `(.L_x_45) ;  /* 0x0000006000017945 */ /* 0x000fe80003800000 */
[----:B------:R2:W-:Y:S01]  /*3740*/  @!P1 STG.E.U8 desc[UR36][R6.64], R13 ;  /* 0x0000000d06009986 */ /* 0x0005e2000c101124 */
[----:B------:R-:W-:Y:S05]  /*3750*/  @P0 BRA `(.L_x_46) ;  /* 0x00000000000c0947 */ /* 0x000fea0003800000 */
[----:B------:R-:W3:Y:S02]  /*3760*/  LDG.E.U8 R124, desc[UR36][R8.64+0x1] ;  /* 0x00000124087c7981 */ /* 0x000ee4000c1e1100 */
[----:B---3--:R-:W-:-:S05]  /*3770*/  PRMT R12, R124, 0x8880, RZ ;  /* 0x000088807c0c7816 */ /* 0x008fca00000000ff */
[----:B------:R-:W-:-:S07]  /*3780*/  IMAD R11, R12, R115, RZ ;  /* 0x000000730c0b7224 */ /* 0x000fce00078e02ff */
.L_x_46:
[----:B------:R-:W-:Y:S05]  /*3790*/  BSYNC B1 ;  /* 0x0000000000017941 */ /* 0x000fea0003800000 */
.L_x_45:
[----:B------:R-:W-:Y:S01]  /*37a0*/  @!P0 IMAD R107, R107, R114, R11 ;  /* 0x000000726b6b8224 */ /* 0x000fe200078e020b */
[----:B------:R-:W-:Y:S04]  /*37b0*/  BSSY B1, `(.L_x_47) ;  /* 0x0000006000017945 */ /* 0x000fe80003800000 */
[----:B------:R3:W-:Y:S01]  /*37c0*/  @!P0 STG.E.U8 desc[UR36][R6.64+0x1], R107 ;  /* 0x0000016b06008986 */ /* 0x0007e2000c101124 */
[----:B------:R-:W-:Y:S05]  /*37d0*/  @P5 BRA `(.L_x_48) ;  /* 0x00000000000c5947 */ /* 0x000fea0003800000 */
[----:B------:R-:W4:Y:S02]  /*37e0*/  LDG.E.U8 R124, desc[UR36][R2.64+0x8] ;  /* 0x00000824027c7981 */ /* 0x000f24000c1e1100 */
[----:B----4-:R-:W-:-:S05]  /*37f0*/  PRMT R12, R124, 0x8880, RZ ;  /* 0x000088807c0c7816 */ /* 0x010fca00000000ff */
[----:B------:R-:W-:-:S07]  /*3800*/  IMAD R11, R12, R115, RZ ;  /* 0x000000730c0b7224 */ /* 0x000fce00078e02ff */
.L_x_48:
[----:B------:R-:W-:Y:S05]  /*3810*/  BSYNC B1 ;  /* 0x0000000000017941 */ /* 0x000fea0003800000 */
.L_x_47:
[----:B--2---:R-:W-:Y:S01]  /*3820*/  @!P5 IMAD R13, R108, R114, R11 ;  /* 0x000000726c0dd224 */ /* 0x004fe200078e020b */
[----:B------:R-:W-:Y:S04]  /*3830*/  BSSY B1, `(.L_x_49) ;  /* 0x0000006000017945 */ /* 0x000fe80003800000 */
[----:B------:R2:W-:Y:S01]  /*3840*/  @!P5 STG.E.U8 desc[UR36][R4.64+0x8], R13 ;  /* 0x0000080d0400d986 */ /* 0x0005e2000c101124 */
[----:B------:R-:W-:Y:S05]  /*3850*/  @P4 BRA `(.L_x_50) ;  /* 0x00000000000c4947 */ /* 0x000fea0003800000 */
[----:B------:R-:W4:Y:S02]  /*3860*/  LDG.E.U8 R124, desc[UR36][R2.64+0x9] ;  /* 0x00000924027c7981 */ /* 0x000f24000c1e1100 */
[----:B----4-:R-:W-:-:S05]  /*3870*/  PRMT R12, R124, 0x8880, RZ ;  /* 0x000088807c0c7816 */ /* 0x010fca00000000ff */
[----:B------:R-:W-:-:S07]  /*3880*/  IMAD R11, R12, R115, RZ ;  /* 0x000000730c0b7224 */ /* 0x000fce00078e02ff */
.L_x_50:
[----:B------:R-:W-:Y:S05]  /*3890*/  BSYNC B1 ;  /* 0x0000000000017941 */ /* 0x000fea0003800000 */
.L_x_49:
[----:B------:R-:W-:Y:S01]  /*38a0*/  ISETP.LT.OR P3, PT, R0, 0x9, !P3 ;  /* 0x000000090000780c */ /* 0x000fe20005f61670 */
[----:B------:R-:W-:Y:S01]  /*38b0*/  @!P4 IMAD R109, R109, R114, R11 ;  /* 0x000000726d6dc224 */ /* 0x000fe200078e020b */
[C---:B------:R-:W-:Y:S01]  /*38c0*/  ISETP.GE.AND P1, PT, R10.reuse, 0x11, PT ;  /* 0x000000110a00780c */ /* 0x040fe20003f26270 */
[----:B------:R-:W-:Y:S01]  /*38d0*/  BSSY B1, `(.L_x_51) ;  /* 0x000000a000017945 */ /* 0x000fe20003800000 */
[----:B------:R-:W-:Y:S02]  /*38e0*/  ISETP.GE.AND P0, PT, R10, 0x12, PT ;  /* 0x000000120a00780c */ /* 0x000fe40003f06270 */
[----:B------:R4:W-:Y:S01]  /*38f0*/  @!P4 STG.E.U8 desc[UR36][R4.64+0x9], R109 ;  /* 0x0000096d0400c986 */ /* 0x0009e2000c101124 */
[C---:B------:R-:W-:Y:S02]  /*3900*/  ISETP.LT.OR P2, PT, R0.reuse, 0x9, !P2 ;  /* 0x000000090000780c */ /* 0x040fe40005741670 */
[C---:B------:R-:W-:Y:S02]  /*3910*/  ISETP.LT.OR P5, PT, R0.reuse, 0x1, !P1 ;  /* 0x000000010000780c */ /* 0x040fe40004fa1670 */
[----:B------:R-:W-:-:S02]  /*3920*/  ISETP.LT.OR P4, PT, R0, 0x1, !P0 ;  /* 0x000000010000780c */ /* 0x000fc40004781670 */
[----:B------:R-:W-:Y:S11]  /*3930*/  @P3 BRA `(.L_x_52) ;  /* 0x00000000000c3947 */ /* 0x000ff60003800000 */
[----:B------:R-:W5:Y:S02]  /*3940*/  LDG.E.U8 R124, desc[UR36][R8.64+0x8] ;  /* 0x00000824087c7981 */ /* 0x000f64000c1e1100 */
[----:B-----5:R-:W-:-:S05]  /*3950*/  PRMT R12, R124, 0x8880, RZ ;  /* 0x000088807c0c7816 */ /* 0x020fca00000000ff */
[----:B------:R-:W-:-:S07]  /*3960*/  IMAD R11, R12, R115, RZ ;  /* 0x000000730c0b7224 */ /* 0x000fce00078e02ff */
.L_x_52:
[----:B------:R-:W-:Y:S05]  /*3970*/  BSYNC B1 ;  /* 0x0000000000017941 */ /* 0x000fea0003800000 */
.L_x_51:
[----:B--2---:R-:W-:Y:S01]  /*3980*/  @!P3 IMAD R13, R110, R114, R11 ;  /* 0x000000726e0db224 */ /* 0x004fe200078e020b */
[----:B------:R-:W-:Y:S04]  /*3990*/  BSSY B1, `(.L_x_53) ;  /* 0x0000006000017945 */ /* 0x000fe80003800000 */
[----:B------:R2:W-:Y:S01]  /*39a0*/  @!P3 STG.E.U8 desc[UR36][R6.64+0x8], R13 ;  /* 0x0000080d0600b986 */ /* 0x0005e2000c101124 */
[----:B------:R-:W-:Y:S05]  /*39b0*/  @P2 BRA `(.L_x_54) ;  /* 0x00000000000c2947 */ /* 0x000fea0003800000 */
[----:B------:R-:W5:Y:S02]  /*39c0*/  LDG.E.U8 R124, desc[UR36][R8.64+0x9] ;  /* 0x00000924087c7981 */ /* 0x000f64000c1e1100 */
[----:B-----5:R-:W-:-:S05]  /*39d0*/  PRMT R12, R124, 0x8880, RZ ;  /* 0x000088807c0c7816 */ /* 0x020fca00000000ff */
[----:B------:R-:W-:-:S07]  /*39e0*/  IMAD R11, R12, R115, RZ ;  /* 0x000000730c0b7224 */ /* 0x000fce00078e02ff */
.L_x_54:
[----:B------:R-:W-:Y:S05]  /*39f0*/  BSYNC B1 ;  /* 0x0000000000017941 */ /* 0x000fea0003800000 */
.L_x_53:
[----:B------:R-:W-:Y:S01]  /*3a00*/  @!P2 IMAD R111, R111, R114, R11 ;  /* 0x000000726f6fa224 */ /* 0x000fe200078e020b */
[----:B------:R-:W-:Y:S04]  /*3a10*/  BSSY B1, `(.L_x_55) ;  /* 0x0000006000017945 */ /* 0x000fe80003800000 */
[----:B------:R0:W-:Y:S01]  /*3a20*/  @!P2 STG.E.U8 desc[UR36][R6.64+0x9], R111 ;  /* 0x0000096f0600a986 */ /* 0x0001e2000c101124 */
[----:B------:R-:W-:Y:S05]  /*3a30*/  @P5 BRA `(.L_x_56) ;  /* 0x00000000000c5947 */ /* 0x000fea0003800000 */
[----:B------:R-:W5:Y:S02]  /*3a40*/  LDG.E.U8 R124, desc[UR36][R2.64+0x10] ;  /* 0x00001024027c7981 */ /* 0x000f64000c1e1100 */
[----:B-----5:R-:W-:-:S05]  /*3a50*/  PRMT R12, R124, 0x8880, RZ ;  /* 0x000088807c0c7816 */ /* 0x020fca00000000ff */
[----:B------:R-:W-:-:S07]  /*3a60*/  IMAD R11, R12, R115, RZ ;  /* 0x000000730c0b7224 */ /* 0x000fce00078e02ff */
.L_x_56:
[----:B------:R-:W-:Y:S05]  /*3a70*/  BSYNC B1 ;  /* 0x0000000000017941 */ /* 0x000fea0003800000 */
.L_x_55:
[----:B--2---:R-:W-:Y:S01]  /*3a80*/  @!P5 IMAD R13, R96, R114, R11 ;  /* 0x00000072600dd224 */ /* 0x004fe200078e020b */
[----:B------:R-:W-:Y:S04]  /*3a90*/  BSSY B1, `(.L_x_57) ;  /* 0x0000006000017945 */ /* 0x000fe80003800000 */
[----:B------:R2:W-:Y:S01]  /*3aa0*/  @!P5 STG.E.U8 desc[UR36][R4.64+0x10], R13 ;  /* 0x0000100d0400d986 */ /* 0x0005e2000c101124 */
[----:B------:R-:W-:Y:S05]  /*3ab0*/  @P4 BRA `(.L_x_58) ;  /* 0x00000000000c4947 */ /* 0x000fea0003800000 */
[----:B------:R-:W5:Y:S02]  /*3ac0*/  LDG.E.U8 R124, desc[UR36][R2.64+0x11] ;  /* 0x00001124027c7981 */ /* 0x000f64000c1e1100 */
[----:B-----5:R-:W-:-:S05]  /*3ad0*/  PRMT R12, R124, 0x8880, RZ ;  /* 0x000088807c0c7816 */ /* 0x020fca00000000ff */
[----:B------:R-:W-:-:S07]  /*3ae0*/  IMAD R11, R12, R115, RZ ;  /* 0x000000730c0b7224 */ /* 0x000fce00078e02ff */
.L_x_58:
[----:B------:R-:W-:Y:S05]  /*3af0*/  BSYNC B1 ;  /* 0x0000000000017941 */ /* 0x000fea0003800000 */
.L_x_57:
        /* <DEDUP_REMOVED lines=13> */
.L_x_60:
[----:B------:R-:W-:Y:S05]  /*3bd0*/  BSYNC B1 ;  /* 0x0000000000017941 */ /* 0x000fea0003800000 */
.L_x_59:
[----:B--2---:R-:W-:Y:S01]  /*3be0*/  @!P1 IMAD R13, R98, R114, R11 ;  /* 0x00000072620d9224 */ /* 0x004fe200078e020b */
[----:B------:R-:W-:Y:S04]  /*3bf0*/  BSSY B1, `(.L_x_61) ;  /* 0x0000006000017945 */ /* 0x000fe80003800000 */
[----:B------:R2:W-:Y:S01]  /*3c00*/  @!P1 STG.E.U8 desc[UR36][R6.64+0x10], R13 ;  /* 0x0000100d06009986 */ /* 0x0005e2000c101124 */
[----:B------:R-:W-:Y:S05]  /*3c10*/  @P0 BRA `(.L_x_62) ;  /* 0x00000000000c0947 */ /* 0x000fea0003800000 */
[----:B------:R-:W5:Y:S02]  /*3c20*/  LDG.E.U8 R124, desc[UR36][R8.64+0x11] ;  /* 0x00001124087c7981 */ /* 0x000f64000c1e1100 */
[----:B-----5:R-:W-:-:S05]  /*3c30*/  PRMT R12, R124, 0x8880, RZ ;  /* 0x000088807c0c7816 */ /* 0x020fca00000000ff */
[----:B------:R-:W-:-:S07]  /*3c40*/  IMAD R11, R12, R115, RZ ;  /* 0x000000730c0b7224 */ /* 0x000fce00078e02ff */
.L_x_62:
[----:B------:R-:W-:Y:S05]  /*3c50*/  BSYNC B1 ;  /* 0x0000000000017941 */ /* 0x000fea0003800000 */
.L_x_61:
[----:B------:R-:W-:Y:S01]  /*3c60*/  @!P0 IMAD R99, R99, R114, R11 ;  /* 0x0000007263638224 */ /* 0x000fe200078e020b */
[----:B------:R-:W-:Y:S04]  /*3c70*/  BSSY B1, `(.L_x_63) ;  /* 0x0000006000017945 */ /* 0x000fe80003800000 */
[----:B------:R0:W-:Y:S01]  /*3c80*/  @!P0 STG.E.U8 desc[UR36][R6.64+0x11], R99 ;  /* 0x0000116306008986 */ /* 0x0001e2000c101124 */
[----:B------:R-:W-:Y:S05]  /*3c90*/  @P5 BRA `(.L_x_64) ;  /* 0x00000000000c5947 */ /* 0x000fea0003800000 */
[----:B------:R-:W5:Y:S02]  /*3ca0*/  LDG.E.U8 R124, desc[UR36][R2.64+0x18] ;  /* 0x00001824027c7981 */ /* 0x000f64000c1e1100 */
[----:B-----5:R-:W-:-:S05]  /*3cb0*/  PRMT R12, R124, 0x8880, RZ ;  /* 0x000088807c0c7816 */ /* 0x020fca00000000ff */
[----:B------:R-:W-:-:S07]  /*3cc0*/  IMAD R11, R12, R115, RZ ;  /* 0x000000730c0b7224 */ /* 0x000fce00078e02ff */
.L_x_64:
[----:B------:R-:W-:Y:S05]  /*3cd0*/  BSYNC B1 ;  /* 0x0000000000017941 */ /* 0x000fea0003800000 */
.L_x_63:
[----:B--2---:R-:W-:Y:S01]  /*3ce0*/  @!P5 IMAD R13, R100, R114, R11 ;  /* 0x00000072640dd224 */ /* 0x004fe200078e020b */
[----:B------:R-:W-:Y:S04]  /*3cf0*/  BSSY B1, `(.L_x_65) ;  /* 0x0000006000017945 */ /* 0x000fe80003800000 */
[----:B------:R2:W-:Y:S01]  /*3d00*/  @!P5 STG.E.U8 desc[UR36][R4.64+0x18], R13 ;  /* 0x0000180d0400d986 */ /* 0x0005e2000c101124 */
[----:B------:R-:W-:Y:S05]  /*3d10*/  @P4 BRA `(.L_x_66) ;  /* 0x00000000000c4947 */ /* 0x000fea0003800000 */
[----:B------:R-:W5:Y:S02]  /*3d20*/  LDG.E.U8 R124, desc[UR36][R2.64+0x19] ;  /* 0x00001924027c7981 */ /* 0x000f64000c1e1100 */
[----:B-----5:R-:W-:-:S05]  /*3d30*/  PRMT R12, R124, 0x8880, RZ ;  /* 0x000088807c0c7816 */ /* 0x020fca00000000ff */
[----:B------:R-:W-:-:S07]  /*3d40*/  IMAD R11, R12, R115, RZ ;  /* 0x000000730c0b7224 */ /* 0x000fce00078e02ff */
.L_x_66:
[----:B------:R-:W-:Y:S05]  /*3d50*/  BSYNC B1 ;  /* 0x0000000000017941 */ /* 0x000fea0003800000 */
.L_x_65:
        /* <DEDUP_REMOVED lines=13> */
.L_x_68:
[----:B------:R-:W-:Y:S05]  /*3e30*/  BSYNC B1 ;  /* 0x0000000000017941 */ /* 0x000fea0003800000 */
.L_x_67:
[----:B--2---:R-:W-:Y:S01]  /*3e40*/  @!P3 IMAD R13, R102, R114, R11 ;  /* 0x00000072660db224 */ /* 0x004fe200078e020b */
[----:B------:R-:W-:Y:S04]  /*3e50*/  BSSY B1, `(.L_x_69) ;  /* 0x0000006000017945 */ /* 0x000fe80003800000 */
[----:B------:R2:W-:Y:S01]  /*3e60*/  @!P3 STG.E.U8 desc[UR36][R6.64+0x18], R13 ;  /* 0x0000180d0600b986 */ /* 0x0005e2000c101124 */
[----:B------:R-:W-:Y:S05]  /*3e70*/  @P2 BRA `(.L_x_70) ;  /* 0x00000000000c2947 */ /* 0x000fea0003800000 */
[----:B------:R-:W5:Y:S02]  /*3e80*/  LDG.E.U8 R124, desc[UR36][R8.64+0x19] ;  /* 0x00001924087c7981 */ /* 0x000f64000c1e1100 */
[----:B-----5:R-:W-:-:S05]  /*3e90*/  PRMT R12, R124, 0x8880, RZ ;  /* 0x000088807c0c7816 */ /* 0x020fca00000000ff */
[----:B------:R-:W-:-:S07]  /*3ea0*/  IMAD R11, R12, R115, RZ ;  /* 0x000000730c0b7224 */ /* 0x000fce00078e02ff */
.L_x_70:
[----:B------:R-:W-:Y:S05]  /*3eb0*/  BSYNC B1 ;  /* 0x0000000000017941 */ /* 0x000fea0003800000 */
.L_x_69:
[----:B------:R-:W-:Y:S01]  /*3ec0*/  @!P2 IMAD R103, R103, R114, R11 ;  /* 0x000000726767a224 */ /* 0x000fe200078e020b */
[----:B------:R-:W-:Y:S04]  /*3ed0*/  BSSY B1, `(.L_x_71) ;  /* 0x0000006000017945 */ /* 0x000fe80003800000 */
[----:B------:R0:W-:Y:S01]  /*3ee0*/  @!P2 STG.E.U8 desc[UR36][R6.64+0x19], R103 ;  /* 0x000019670600a986 */ /* 0x0001e2000c101124 */
[----:B------:R-:W-:Y:S05]  /*3ef0*/  @P5 BRA `(.L_x_72) ;  /* 0x00000000000c5947 */ /* 0x000fea0003800000 */
[----:B------:R-:W5:Y:S02]  /*3f00*/  LDG.E.U8 R124, desc[UR36][R2.64+0x20] ;  /* 0x00002024027c7981 */ /* 0x000f64000c1e1100 */
[----:B-----5:R-:W-:-:S05]  /*3f10*/  PRMT R12, R124, 0x8880, RZ ;  /* 0x000088807c0c7816 */ /* 0x020fca00000000ff */
[----:B------:R-:W-:-:S07]  /*3f20*/  IMAD R11, R12, R115, RZ ;  /* 0x000000730c0b7224 */ /* 0x000fce00078e02ff */
.L_x_72:
[----:B------:R-:W-:Y:S05]  /*3f30*/  BSYNC B1 ;  /* 0x0000000000017941 */ /* 0x000fea0003800000 */
.L_x_71:
[----:B--2---:R-:W-:Y:S01]  /*3f40*/  @!P5 IMAD R13, R88, R114, R11 ;  /* 0x00000072580dd224 */ /* 0x004fe200078e020b */
[----:B------:R-:W-:Y:S04]  /*3f50*/  BSSY B1, `(.L_x_73) ;  /* 0x0000006000017945 */ /* 0x000fe80003800000 */
[----:B------:R2:W-:Y:S01]  /*3f60*/  @!P5 STG.E.U8 desc[UR36][R4.64+0x20], R13 ;  /* 0x0000200d0400d986 */ /* 0x0005e2000c101124 */
[----:B------:R-:W-:Y:S05]  /*3f70*/  @P4 BRA `(.L_x_74) ;  /* 0x00000000000c4947 */ /* 0x000fea0003800000 */
[----:B------:R-:W5:Y:S02]  /*3f80*/  LDG.E.U8 R124, desc[UR36][R2.64+0x21] ;  /* 0x00002124027c7981 */ /* 0x000f64000c1e1100 */
[----:B-----5:R-:W-:-:S05]  /*3f90*/  PRMT R12, R124, 0x8880, RZ ;  /* 0x000088807c0c7816 */ /* 0x020fca00000000ff */
[----:B------:R-:W-:-:S07]  /*3fa0*/  IMAD R11, R12, R115, RZ ;  /* 0x000000730c0b7224 */ /* 0x000fce00078e02ff */
.L_x_74:
[----:B------:R-:W-:Y:S05]  /*3fb0*/  BSYNC B1 ;  /* 0x0000000000017941 */ /* 0x000fea0003800000 */
.L_x_73:
        /* <DEDUP_REMOVED lines=13> */
.L_x_76:
[----:B------:R-:W-:Y:S05]  /*4090*/  BSYNC B1 ;  /* 0x0000000000017941 */ /* 0x000fea0003800000 */
.L_x_75:
[----:B--2---:R-:W-:Y:S01]  /*40a0*/  @!P1 IMAD R13, R90, R114, R11 ;  /* 0x000000725a0d9224 */ /* 0x004fe200078e020b */
[----:B------:R-:W-:Y:S04]  /*40b0*/  BSSY B1, `(.L_x_77) ;  /* 0x0000006000017945 */ /* 0x000fe80003800000 */
[----:B------:R2:W-:Y:S01]  /*40c0*/  @!P1 STG.E.U8 desc[UR36][R6.64+0x20], R13 ;  /* 0x0000200d06009986 */ /* 0x0005e2000c101124 */
[----:B------:R-:W-:Y:S05]  /*40d0*/  @P0 BRA `(.L_x_78) ;  /* 0x00000000000c0947 */ /* 0x000fea0003800000 */
[----:B------:R-:W5:Y:S02]  /*40e0*/  LDG.E.U8 R124, desc[UR36][R8.64+0x21] ;  /* 0x00002124087c7981 */ /* 0x000f64000c1e1100 */
[----:B-----5:R-:W-:-:S05]  /*40f0*/  PRMT R12, R124, 0x8880, RZ ;  /* 0x000088807c0c7816 */ /* 0x020fca00000000ff */
[----:B------:R-:W-:-:S07]  /*4100*/  IMAD R11, R12, R115, RZ ;  /* 0x000000730c0b7224 */ /* 0x000fce00078e02ff */
.L_x_78:
[----:B------:R-:W-:Y:S05]  /*4110*/  BSYNC B1 ;  /* 0x0000000000017941 */ /* 0x000fea0003800000 */
.L_x_77:
[----:B------:R-:W-:Y:S01]  /*4120*/  @!P0 IMAD R91, R91, R114, R11 ;  /* 0x000000725b5b8224 */ /* 0x000fe200078e020b */
[----:B------:R-:W-:Y:S04]  /*4130*/  BSSY B1, `(.L_x_79) ;  /* 0x0000006000017945 */ /* 0x000fe80003800000 */
[----:B------:R0:W-:Y:S01]  /*4140*/  @!P0 STG.E.U8 desc[UR36][R6.64+0x21], R91 ;  /* 0x0000215b06008986 */ /* 0x0001e2000c101124 */
[----:B------:R-:W-:Y:S05]  /*4150*/  @P5 BRA `(.L_x_80) ;  /* 0x00000000000c5947 */ /* 0x000fea0003800000 */
[----:B------:R-:W5:Y:S02]  /*4160*/  LDG.E.U8 R124, desc[UR36][R2.64+0x28] ;  /* 0x00002824027c7981 */ /* 0x000f64000c1e1100 */
[----:B-----5:R-:W-:-:S05]  /*4170*/  PRMT R12, R124, 0x8880, RZ ;  /* 0x000088807c0c7816 */ /* 0x020fca00000000ff */
[----:B------:R-:W-:-:S07]  /*4180*/  IMAD R11, R12, R115, RZ ;  /* 0x000000730c0b7224 */ /* 0x000fce00078e02ff */
.L_x_80:
[----:B------:R-:W-:Y:S05]  /*4190*/  BSYNC B1 ;  /* 0x0000000000017941 */ /* 0x000fea0003800000 */
.L_x_79:
[----:B--2---:R-:W-:Y:S01]  /*41a0*/  @!P5 IMAD R13, R92, R114, R11 ;  /* 0x000000725c0dd224 */ /* 0x004fe200078e020b */
[----:B------:R-:W-:Y:S04]  /*41b0*/  BSSY B1, `(.L_x_81) ;  /* 0x0000006000017945 */ /* 0x000fe80003800000 */
[----:B------:R2:W-:Y:S01]  /*41c0*/  @!P5 STG.E.U8 desc[UR36][R4.64+0x28], R13 ;  /* 0x0000280d0400d986 */ /* 0x0005e2000c101124 */
[----:B------:R-:W-:Y:S05]  /*41d0*/  @P4 BRA `(.L_x_82) ;  /* 0x00000000000c4947 */ /* 0x000fea0003800000 */
[----:B------:R-:W5:Y:S02]  /*41e0*/  LDG.E.U8 R124, desc[UR36][R2.64+0x29] ;  /* 0x00002924027c7981 */ /* 0x000f64000c1e1100 */
[----:B-----5:R-:W-:-:S05]  /*41f0*/  PRMT R12, R124, 0x8880, RZ ;  /* 0x000088807c0c7816 */ /* 0x020fca00000000ff */
[----:B------:R-:W-:-:S07]  /*4200*/  IMAD R11, R12, R115, RZ ;  /* 0x000000730c0b7224 */ /* 0x000fce00078e02ff */
.L_x_82:
[----:B------:R-:W-:Y:S05]  /*4210*/  BSYNC B1 ;  /* 0x0000000000017941 */ /* 0x000fea0003800000 */
.L_x_81:
        /* <DEDUP_REMOVED lines=13> */
.L_x_84:
[----:B------:R-:W-:Y:S05]  /*42f0*/  BSYNC B1 ;  /* 0x0000000000017941 */ /* 0x000fea0003800000 */
.L_x_83:
[----:B--2---:R-:W-:Y:S01]  /*4300*/  @!P3 IMAD R13, R94, R114, R11 ;  /* 0x000000725e0db224 */ /* 0x004fe200078e020b */
[----:B------:R-:W-:Y:S04]  /*4310*/  BSSY B1, `(.L_x_85) ;  /* 0x0000006000017945 */ /* 0x000fe80003800000 */
[----:B------:R2:W-:Y:S01]  /*4320*/  @!P3 STG.E.U8 desc[UR36][R6.64+0x28], R13 ;  /* 0x0000280d0600b986 */ /* 0x0005e2000c101124 */
[----:B------:R-:W-:Y:S05]  /*4330*/  @P2 BRA `(.L_x_86) ;  /* 0x00000000000c2947 */ /* 0x000fea0003800000 */
[----:B------:R-:W5:Y:S02]  /*4340*/  LDG.E.U8 R124, desc[UR36][R8.64+0x29] ;  /* 0x00002924087c7981 */ /* 0x000f64000c1e1100 */
[----:B-----5:R-:W-:-:S05]  /*4350*/  PRMT R12, R124, 0x8880, RZ ;  /* 0x000088807c0c7816 */ /* 0x020fca00000000ff */
[----:B------:R-:W-:-:S07]  /*4360*/  IMAD R11, R12, R115, RZ ;  /* 0x000000730c0b7224 */ /* 0x000fce00078e02ff */
.L_x_86:
[----:B------:R-:W-:Y:S05]  /*4370*/  BSYNC B1 ;  /* 0x0000000000017941 */ /* 0x000fea0003800000 */
.L_x_85:
[----:B------:R-:W-:Y:S01]  /*4380*/  @!P2 IMAD R95, R95, R114, R11 ;  /* 0x000000725f5fa224 */ /* 0x000fe200078e020b */
[----:B------:R-:W-:Y:S04]  /*4390*/  BSSY B1, `(.L_x_87) ;  /* 0x0000006000017945 */ /* 0x000fe80003800000 */
[----:B------:R0:W-:Y:S01]  /*43a0*/  @!P2 STG.E.U8 desc[UR36][R6.64+0x29], R95 ;  /* 0x0000295f0600a986 */ /* 0x0001e2000c101124 */
[----:B------:R-:W-:Y:S05]  /*43b0*/  @P5 BRA `(.L_x_88) ;  /* 0x00000000000c5947 */ /* 0x000fea0003800000 */
[----:B------:R-:W5:Y:S02]  /*43c0*/  LDG.E.U8 R124, desc[UR36][R2.64+0x30] ;  /* 0x00003024027c7981 */ /* 0x000f64000c1e1100 */
[----:B-----5:R-:W-:-:S05]  /*43d0*/  PRMT R12, R124, 0x8880, RZ ;  /* 0x000088807c0c7816 */ /* 0x020fca00000000ff */
[----:B------:R-:W-:-:S07]  /*43e0*/  IMAD R11, R12, R115, RZ ;  /* 0x000000730c0b7224 */ /* 0x000fce00078e02ff */
.L_x_88:
[----:B------:R-:W-:Y:S05]  /*43f0*/  BSYNC B1 ;  /* 0x0000000000017941 */ /* 0x000fea0003800000 */
.L_x_87:
[----:B--2---:R-:W-:Y:S01]  /*4400*/  @!P5 IMAD R13, R80, R114, R11 ;  /* 0x00000072500dd224 */ /* 0x004fe200078e020b */
[----:B------:R-:W-:Y:S04]  /*4410*/  BSSY B1, `(.L_x_89) ;  /* 0x0000006000017945 */ /* 0x000fe80003800000 */
[----:B------:R2:W-:Y:S01]  /*4420*/  @!P5 STG.E.U8 desc[UR36][R4.64+0x30], R13 ;  /* 0x0000300d0400d986 */ /* 0x0005e2000c101124 */
[----:B------:R-:W-:Y:S05]  /*4430*/  @P4 BRA `(.L_x_90) ;  /* 0x00000000000c4947 */ /* 0x000fea0003800000 */
[----:B------:R-:W5:Y:S02]  /*4440*/  LDG.E.U8 R124, desc[UR36][R2.64+0x31] ;  /* 0x00003124027c7981 */ /* 0x000f64000c1e1100 */
[----:B-----5:R-:W-:-:S05]  /*4450*/  PRMT R12, R124, 0x8880, RZ ;  /* 0x000088807c0c7816 */ /* 0x020fca00000000ff */
[----:B------:R-:W-:-:S07]  /*4460*/  IMAD R11, R12, R115, RZ ;  /* 0x000000730c0b7224 */ /* 0x000fce00078e02ff */
.L_x_90:
[----:B------:R-:W-:Y:S05]  /*4470*/  BSYNC B1 ;  /* 0x0000000000017941 */ /* 0x000fea0003800000 */
.L_x_89:
        /* <DEDUP_REMOVED lines=13> */
.L_x_92:
[----:B------:R-:W-:Y:S05]  /*4550*/  BSYNC B1 ;  /* 0x0000000000017941 */ /* 0x000fea0003800000 */
.L_x_91:
[----:B--2---:R-:W-:Y:S01]  /*4560*/  @!P1 IMAD R13, R82, R114, R11 ;  /* 0x00000072520d9224 */ /* 0x004fe200078e020b */
[----:B------:R-:W-:Y:S04]  /*4570*/  BSSY B1, `(.L_x_93) ;  /* 0x0000006000017945 */ /* 0x000fe80003800000 */
[----:B------:R2:W-:Y:S01]  /*4580*/  @!P1 STG.E.U8 desc[UR36][R6.64+0x30], R13 ;  /* 0x0000300d06009986 */ /* 0x0005e2000c101124 */
[----:B------:R-:W-:Y:S05]  /*4590*/  @P0 BRA `(.L_x_94) ;  /* 0x00000000000c0947 */ /* 0x000fea0003800000 */
[----:B------:R-:W5:Y:S02]  /*45a0*/  LDG.E.U8 R124, desc[UR36][R8.64+0x31] ;  /* 0x00003124087c7981 */ /* 0x000f64000c1e1100 */
[----:B-----5:R-:W-:-:S05]  /*45b0*/  PRMT R12, R124, 0x8880, RZ ;  /* 0x000088807c0c7816 */ /* 0x020fca00000000ff */
[----:B------:R-:W-:-:S07]  /*45c0*/  IMAD R11, R12, R115, RZ ;  /* 0x000000730c0b7224 */ /* 0x000fce00078e02ff */
.L_x_94:
[----:B------:R-:W-:Y:S05]  /*45d0*/  BSYNC B1 ;  /* 0x0000000000017941 */ /* 0x000fea0003800000 */
.L_x_93:
[----:B------:R-:W-:Y:S01]  /*45e0*/  @!P0 IMAD R83, R83, R114, R11 ;  /* 0x0000007253538224 */ /* 0x000fe200078e020b */
[----:B------:R-:W-:Y:S04]  /*45f0*/  BSSY B1, `(.L_x_95) ;  /* 0x0000006000017945 */ /* 0x000fe80003800000 */
[----:B------:R0:W-:Y:S01]  /*4600*/  @!P0 STG.E.U8 desc[UR36][R6.64+0x31], R83 ;  /* 0x0000315306008986 */ /* 0x0001e2000c101124 */
[----:B------:R-:W-:Y:S05]  /*4610*/  @P5 BRA `(.L_x_96) ;  /* 0x00000000000c5947 */ /* 0x000fea0003800000 */
[----:B------:R-:W5:Y:S02]  /*4620*/  LDG.E.U8 R124, desc[UR36][R2.64+0x38] ;  /* 0x00003824027c7981 */ /* 0x000f64000c1e1100 */
[----:B-----5:R-:W-:-:S05]  /*4630*/  PRMT R12, R124, 0x8880, RZ ;  /* 0x000088807c0c7816 */ /* 0x020fca00000000ff */
[----:B------:R-:W-:-:S07]  /*4640*/  IMAD R11, R12, R115, RZ ;  /* 0x000000730c0b7224 */ /* 0x000fce00078e02ff */
.L_x_96:
[----:B------:R-:W-:Y:S05]  /*4650*/  BSYNC B1 ;  /* 0x0000000000017941 */ /* 0x000fea0003800000 */
.L_x_95:
[----:B--2---:R-:W-:Y:S01]  /*4660*/  @!P5 IMAD R13, R84, R114, R11 ;  /* 0x00000072540dd224 */ /* 0x004fe200078e020b */
[----:B------:R-:W-:Y:S04]  /*4670*/  BSSY B1, `(.L_x_97) ;  /* 0x0000006000017945 */ /* 0x000fe80003800000 */
[----:B------:R2:W-:Y:S01]  /*4680*/  @!P5 STG.E.U8 desc[UR36][R4.64+0x38], R13 ;  /* 0x0000380d0400d986 */ /* 0x0005e2000c101124 */
[----:B------:R-:W-:Y:S05]  /*4690*/  @P4 BRA `(.L_x_98) ;  /* 0x00000000000c4947 */ /* 0x000fea0003800000 */
[----:B------:R-:W5:Y:S02]  /*46a0*/  LDG.E.U8 R124, desc[UR36][R2.64+0x39] ;  /* 0x00003924027c7981 */ /* 0x000f64000c1e1100 */
[----:B-----5:R-:W-:-:S05]  /*46b0*/  PRMT R12, R124, 0x8880, RZ ;  /* 0x000088807c0c7816 */ /* 0x020fca00000000ff */
[----:B------:R-:W-:-:S07]  /*46c0*/  IMAD R11, R12, R115, RZ ;  /* 0x000000730c0b7224 */ /* 0x000fce00078e02ff */
.L_x_98:
[----:B------:R-:W-:Y:S05]  /*46d0*/  BSYNC B1 ;  /* 0x0000000000017941 */ /* 0x000fea0003800000 */
.L_x_97:
        /* <DEDUP_REMOVED lines=13> */
.L_x_100:
[----:B------:R-:W-:Y:S05]  /*47b0*/  BSYNC B1 ;  /* 0x0000000000017941 */ /* 0x000fea0003800000 */
.L_x_99:
[----:B--2---:R-:W-:Y:S01]  /*47c0*/  @!P3 IMAD R13, R86, R114, R11 ;  /* 0x00000072560db224 */ /* 0x004fe200078e020b */
[----:B------:R-:W-:Y:S04]  /*47d0*/  BSSY B1, `(.L_x_101) ;  /* 0x0000006000017945 */ /* 0x000fe80003800000 */
[----:B------:R2:W-:Y:S01]  /*47e0*/  @!P3 STG.E.U8 desc[UR36][R6.64+0x38], R13 ;  /* 0x0000380d0600b986 */ /* 0x0005e2000c101124 */
[----:B------:R-:W-:Y:S05]  /*47f0*/  @P2 BRA `(.L_x_102) ;  /* 0x00000000000c2947 */ /* 0x000fea0003800000 */
[----:B------:R-:W5:Y:S02]  /*4800*/  LDG.E.U8 R124, desc[UR36][R8.64+0x39] ;  /* 0x00003924087c7981 */ /* 0x000f64000c1e1100 */
[----:B-----5:R-:W-:-:S05]  /*4810*/  PRMT R12, R124, 0x8880, RZ ;  /* 0x000088807c0c7816 */ /* 0x020fca00000000ff */
[----:B------:R-:W-:-:S07]  /*4820*/  IMAD R11, R12, R115, RZ ;  /* 0x000000730c0b7224 */ /* 0x000fce00078e02ff */
.L_x_102:
[----:B------:R-:W-:Y:S05]  /*4830*/  BSYNC B1 ;  /* 0x0000000000017941 */ /* 0x000fea0003800000 */
.L_x_101:
[----:B------:R-:W-:Y:S01]  /*4840*/  @!P2 IMAD R87, R87, R114, R11 ;  /* 0x000000725757a224 */ /* 0x000fe200078e020b */
[----:B------:R-:W-:Y:S04]  /*4850*/  BSSY B1, `(.L_x_103) ;  /* 0x0000006000017945 */ /* 0x000fe80003800000 */
[----:B------:R0:W-:Y:S01]  /*4860*/  @!P2 STG.E.U8 desc[UR36][R6.64+0x39], R87 ;  /* 0x000039570600a986 */ /* 0x0001e2000c101124 */
[----:B------:R-:W-:Y:S05]  /*4870*/  @P5 BRA `(.L_x_104) ;  /* 0x00000000000c5947 */ /* 0x000fea0003800000 */
[----:B------:R-:W5:Y:S02]  /*4880*/  LDG.E.U8 R124, desc[UR36][R2.64+0x40] ;  /* 0x00004024027c7981 */ /* 0x000f64000c1e1100 */
[----:B-----5:R-:W-:-:S05]  /*4890*/  PRMT R12, R124, 0x8880, RZ ;  /* 0x000088807c0c7816 */ /* 0x020fca00000000ff */
[----:B------:R-:W-:-:S07]  /*48a0*/  IMAD R11, R12, R115, RZ ;  /* 0x000000730c0b7224 */ /* 0x000fce00078e02ff */
.L_x_104:
[----:B------:R-:W-:Y:S05]  /*48b0*/  BSYNC B1 ;  /* 0x0000000000017941 */ /* 0x000fea0003800000 */
.L_x_103:
[----:B--2---:R-:W-:Y:S01]  /*48c0*/  @!P5 IMAD R13, R72, R114, R11 ;  /* 0x00000072480dd224 */ /* 0x004fe200078e020b */
[----:B------:R-:W-:Y:S04]  /*48d0*/  BSSY B1, `(.L_x_105) ;  /* 0x0000006000017945 */ /* 0x000fe80003800000 */
[----:B------:R2:W-:Y:S01]  /*48e0*/  @!P5 STG.E.U8 desc[UR36][R4.64+0x40], R13 ;  /* 0x0000400d0400d986 */ /* 0x0005e2000c101124 */
[----:B------:R-:W-:Y:S05]  /*48f0*/  @P4 BRA `(.L_x_106) ;  /* 0x00000000000c4947 */ /* 0x000fea0003800000 */
[----:B------:R-:W5:Y:S02]  /*4900*/  LDG.E.U8 R124, desc[UR36][R2.64+0x41] ;  /* 0x00004124027c7981 */ /* 0x000f64000c1e1100 */
[----:B-----5:R-:W-:-:S05]  /*4910*/  PRMT R12, R124, 0x8880, RZ ;  /* 0x000088807c0c7816 */ /* 0x020fca00000000ff */
[----:B------:R-:W-:-:S07]  /*4920*/  IMAD R11, R12, R115, RZ ;  /* 0x000000730c0b7224 */ /* 0x000fce00078e02ff */
.L_x_106:
[----:B------:R-:W-:Y:S05]  /*4930*/  BSYNC B1 ;  /* 0x0000000000017941 */ /* 0x000fea0003800000 */
.L_x_105:
        /* <DEDUP_REMOVED lines=13> */
.L_x_108:
[----:B------:R-:W-:Y:S05]  /*4a10*/  BSYNC B1 ;  /* 0x0000000000017941 */ /* 0x000fea0003800000 */
.L_x_107:
[----:B--2---:R-:W-:Y:S01]  /*4a20*/  @!P1 IMAD R13, R74, R114, R11 ;  /* 0x000000724a0d9224 */ /* 0x004fe200078e020b */
[----:B------:R-:W-:Y:S04]  /*4a30*/  BSSY B1, `(.L_x_109) ;  /* 0x0000006000017945 */ /* 0x000fe80003800000 */
[----:B------:R2:W-:Y:S01]  /*4a40*/  @!P1 STG.E.U8 desc[UR36][R6.64+0x40], R13 ;  /* 0x0000400d06009986 */ /* 0x0005e2000c101124 */
[----:B------:R-:W-:Y:S05]  /*4a50*/  @P0 BRA `(.L_x_110) ;  /* 0x00000000000c0947 */ /* 0x000fea0003800000 */
[----:B------:R-:W5:Y:S02]  /*4a60*/  LDG.E.U8 R124, desc[UR36][R8.64+0x41] ;  /* 0x00004124087c7981 */ /* 0x000f64000c1e1100 */
[----:B-----5:R-:W-:-:S05]  /*4a70*/  PRMT R12, R124, 0x8880, RZ ;  /* 0x000088807c0c7816 */ /* 0x020fca00000000ff */
[----:B------:R-:W-:-:S07]  /*4a80*/  IMAD R11, R12, R115, RZ ;  /* 0x000000730c0b7224 */ /* 0x000fce00078e02ff */
.L_x_110:
[----:B------:R-:W-:Y:S05]  /*4a90*/  BSYNC B1 ;  /* 0x0000000000017941 */ /* 0x000fea0003800000 */
.L_x_109:
[----:B------:R-:W-:Y:S01]  /*4aa0*/  @!P0 IMAD R75, R75, R114, R11 ;  /* 0x000000724b4b8224 */ /* 0x000fe200078e020b */
[----:B------:R-:W-:Y:S04]  /*4ab0*/  BSSY B1, `(.L_x_111) ;  /* 0x0000006000017945 */ /* 0x000fe80003800000 */
[----:B------:R0:W-:Y:S01]  /*4ac0*/  @!P0 STG.E.U8 desc[UR36][R6.64+0x41], R75 ;  /* 0x0000414b06008986 */ /* 0x0001e2000c101124 */
[----:B------:R-:W-:Y:S05]  /*4ad0*/  @P5 BRA `(.L_x_112) ;  /* 0x00000000000c5947 */ /* 0x000fea0003800000 */
[----:B------:R-:W5:Y:S02]  /*4ae0*/  LDG.E.U8 R124, desc[UR36][R2.64+0x48] ;  /* 0x00004824027c7981 */ /* 0x000f64000c1e1100 */
[----:B-----5:R-:W-:-:S05]  /*4af0*/  PRMT R12, R124, 0x8880, RZ ;  /* 0x000088807c0c7816 */ /* 0x020fca00000000ff */
[----:B------:R-:W-:-:S07]  /*4b00*/  IMAD R11, R12, R115, RZ ;  /* 0x000000730c0b7224 */ /* 0x000fce00078e02ff */
.L_x_112:
[----:B------:R-:W-:Y:S05]  /*4b10*/  BSYNC B1 ;  /* 0x0000000000017941 */ /* 0x000fea0003800000 */
.L_x_111:
[----:B--2---:R-:W-:Y:S01]  /*4b20*/  @!P5 IMAD R13, R76, R114, R11 ;  /* 0x000000724c0dd224 */ /* 0x004fe200078e020b */
[----:B------:R-:W-:Y:S04]  /*4b30*/  BSSY B1, `(.L_x_113) ;  /* 0x0000006000017945 */ /* 0x000fe80003800000 */
[----:B------:R2:W-:Y:S01]  /*4b40*/  @!P5 STG.E.U8 desc[UR36][R4.64+0x48], R13 ;  /* 0x0000480d0400d986 */ /* 0x0005e2000c101124 */
[----:B------:R-:W-:Y:S05]  /*4b50*/  @P4 BRA `(.L_x_114) ;  /* 0x00000000000c4947 */ /* 0x000fea0003800000 */
[----:B------:R-:W5:Y:S02]  /*4b60*/  LDG.E.U8 R124, desc[UR36][R2.64+0x49] ;  /* 0x00004924027c7981 */ /* 0x000f64000c1e1100 */
[----:B-----5:R-:W-:-:S05]  /*4b70*/  PRMT R12, R124, 0x8880, RZ ;  /* 0x000088807c0c7816 */ /* 0x020fca00000000ff */
[----:B------:R-:W-:-:S07]  /*4b80*/  IMAD R11, R12, R115, RZ ;  /* 0x000000730c0b7224 */ /* 0x000fce00078e02ff */
.L_x_114:
[----:B------:R-:W-:Y:S05]  /*4b90*/  BSYNC B1 ;  /* 0x0000000000017941 */ /* 0x000fea0003800000 */
.L_x_113:
        /* <DEDUP_REMOVED lines=13> */
.L_x_116:
[----:B------:R-:W-:Y:S05]  /*4c70*/  BSYNC B1 ;  /* 0x0000000000017941 */ /* 0x000fea0003800000 */
.L_x_115:
[----:B--2---:R-:W-:Y:S01]  /*4c80*/  @!P3 IMAD R13, R78, R114, R11 ;  /* 0x000000724e0db224 */ /* 0x004fe200078e020b */
[----:B------:R-:W-:Y:S04]  /*4c90*/  BSSY B1, `(.L_x_117) ;  /* 0x0000006000017945 */ /* 0x000fe80003800000 */
[----:B------:R2:W-:Y:S01]  /*4ca0*/  @!P3 STG.E.U8 desc[UR36][R6.64+0x48], R13 ;  /* 0x0000480d0600b986 */ /* 0x0005e2000c101124 */
[----:B------:R-:W-:Y:S05]  /*4cb0*/  @P2 BRA `(.L_x_118) ;  /* 0x00000000000c2947 */ /* 0x000fea0003800000 */
[----:B------:R-:W5:Y:S02]  /*4cc0*/  LDG.E.U8 R124, desc[UR36][R8.64+0x49] ;  /* 0x00004924087c7981 */ /* 0x000f64000c1e1100 */
[----:B-----5:R-:W-:-:S05]  /*4cd0*/  PRMT R12, R124, 0x8880, RZ ;  /* 0x000088807c0c7816 */ /* 0x020fca00000000ff */
[----:B------:R-:W-:-:S07]  /*4ce0*/  IMAD R11, R12, R115, RZ ;  /* 0x000000730c0b7224 */ /* 0x000fce00078e02ff */
.L_x_118:
[----:B------:R-:W-:Y:S05]  /*4cf0*/  BSYNC B1 ;  /* 0x0000000000017941 */ /* 0x000fea0003800000 */
.L_x_117:
[----:B------:R-:W-:Y:S01]  /*4d00*/  @!P2 IMAD R79, R79, R114, R11 ;  /* 0x000000724f4fa224 */ /* 0x000fe200078e020b */
[----:B------:R-:W-:Y:S04]  /*4d10*/  BSSY B1, `(.L_x_119) ;  /* 0x0000006000017945 */ /* 0x000fe80003800000 */
[----:B------:R0:W-:Y:S01]  /*4d20*/  @!P2 STG.E.U8 desc[UR36][R6.64+0x49], R79 ;  /* 0x0000494f0600a986 */ /* 0x0001e2000c101124 */
[----:B------:R-:W-:Y:S05]  /*4d30*/  @P5 BRA `(.L_x_120) ;  /* 0x00000000000c5947 */ /* 0x000fea0003800000 */
[----:B------:R-:W5:Y:S02]  /*4d40*/  LDG.E.U8 R124, desc[UR36][R2.64+0x50] ;  /* 0x00005024027c7981 */ /* 0x000f64000c1e1100 */
[----:B-----5:R-:W-:-:S05]  /*4d50*/  PRMT R12, R124, 0x8880, RZ ;  /* 0x000088807c0c7816 */ /* 0x020fca00000000ff */
[----:B------:R-:W-:-:S07]  /*4d60*/  IMAD R11, R12, R115, RZ ;  /* 0x000000730c0b7224 */ /* 0x000fce00078e02ff */
.L_x_120:
[----:B------:R-:W-:Y:S05]  /*4d70*/  BSYNC B1 ;  /* 0x0000000000017941 */ /* 0x000fea0003800000 */
.L_x_119:
[----:B--2---:R-:W-:Y:S01]  /*4d80*/  @!P5 IMAD R13, R64, R114, R11 ;  /* 0x00000072400dd224 */ /* 0x004fe200078e020b */
[----:B------:R-:W-:Y:S04]  /*4d90*/  BSSY B1, `(.L_x_121) ;  /* 0x0000006000017945 */ /* 0x000fe80003800000 */
[----:B------:R2:W-:Y:S01]  /*4da0*/  @!P5 STG.E.U8 desc[UR36][R4.64+0x50], R13 ;  /* 0x0000500d0400d986 */ /* 0x0005e2000c101124 */
[----:B------:R-:W-:Y:S05]  /*4db0*/  @P4 BRA `(.L_x_122) ;  /* 0x00000000000c4947 */ /* 0x000fea0003800000 */
[----:B------:R-:W5:Y:S02]  /*4dc0*/  LDG.E.U8 R124, desc[UR36][R2.64+0x51] ;  /* 0x00005124027c7981 */ /* 0x000f64000c1e1100 */
[----:B-----5:R-:W-:-:S05]  /*4dd0*/  PRMT R12, R124, 0x8880, RZ ;  /* 0x000088807c0c7816 */ /* 0x020fca00000000ff */
[----:B------:R-:W-:-:S07]  /*4de0*/  IMAD R11, R12, R115, RZ ;  /* 0x000000730c0b7224 */ /* 0x000fce00078e02ff */
.L_x_122:
[----:B------:R-:W-:Y:S05]  /*4df0*/  BSYNC B1 ;  /* 0x0000000000017941 */ /* 0x000fea0003800000 */
.L_x_121:
        /* <DEDUP_REMOVED lines=13> */
.L_x_124:
[----:B------:R-:W-:Y:S05]  /*4ed0*/  BSYNC B1 ;  /* 0x0000000000017941 */ /* 0x000fea0003800000 */
.L_x_123:
[----:B--2---:R-:W-:Y:S01]  /*4ee0*/  @!P1 IMAD R13, R66, R114, R11 ;  /* 0x00000072420d9224 */ /* 0x004fe200078e020b */
[----:B------:R-:W-:Y:S04]  /*4ef0*/  BSSY B1, `(.L_x_125) ;  /* 0x0000006000017945 */ /* 0x000fe80003800000 */
[----:B------:R2:W-:Y:S01]  /*4f00*/  @!P1 STG.E.U8 desc[UR36][R6.64+0x50], R13 ;  /* 0x0000500d06009986 */ /* 0x0005e2000c101124 */
[----:B------:R-:W-:Y:S05]  /*4f10*/  @P0 BRA `(.L_x_126) ;  /* 0x00000000000c0947 */ /* 0x000fea0003800000 */
[----:B------:R-:W5:Y:S02]  /*4f20*/  LDG.E.U8 R124, desc[UR36][R8.64+0x51] ;  /* 0x00005124087c7981 */ /* 0x000f64000c1e1100 */
[----:B-----5:R-:W-:-:S05]  /*4f30*/  PRMT R12, R124, 0x8880, RZ ;  /* 0x000088807c0c7816 */ /* 0x020fca00000000ff */
[----:B------:R-:W-:-:S07]  /*4f40*/  IMAD R11, R12, R115, RZ ;  /* 0x000000730c0b7224 */ /* 0x000fce00078e02ff */
.L_x_126:
[----:B------:R-:W-:Y:S05]  /*4f50*/  BSYNC B1 ;  /* 0x0000000000017941 */ /* 0x000fea0003800000 */
.L_x_125:
[----:B------:R-:W-:Y:S01]  /*4f60*/  @!P0 IMAD R67, R67, R114, R11 ;  /* 0x0000007243438224 */ /* 0x000fe200078e020b */
[----:B------:R-:W-:Y:S04]  /*4f70*/  BSSY B1, `(.L_x_127) ;  /* 0x0000006000017945 */ /* 0x000fe80003800000 */
[----:B------:R0:W-:Y:S01]  /*4f80*/  @!P0 STG.E.U8 desc[UR36][R6.64+0x51], R67 ;  /* 0x0000514306008986 */ /* 0x0001e2000c101124 */
[----:B------:R-:W-:Y:S05]  /*4f90*/  @P5 BRA `(.L_x_128) ;  /* 0x00000000000c5947 */ /* 0x000fea0003800000 */
[----:B------:R-:W5:Y:S02]  /*4fa0*/  LDG.E.U8 R124, desc[UR36][R2.64+0x58] ;  /* 0x00005824027c7981 */ /* 0x000f64000c1e1100 */
[----:B-----5:R-:W-:-:S05]  /*4fb0*/  PRMT R12, R124, 0x8880, RZ ;  /* 0x000088807c0c7816 */ /* 0x020fca00000000ff */
[----:B------:R-:W-:-:S07]  /*4fc0*/  IMAD R11, R12, R115, RZ ;  /* 0x000000730c0b7224 */ /* 0x000fce00078e02ff */
.L_x_128:
[----:B------:R-:W-:Y:S05]  /*4fd0*/  BSYNC B1 ;  /* 0x0000000000017941 */ /* 0x000fea0003800000 */
.L_x_127:
[----:B--2---:R-:W-:Y:S01]  /*4fe0*/  @!P5 IMAD R13, R68, R114, R11 ;  /* 0x00000072440dd224 */ /* 0x004fe200078e020b */
[----:B------:R-:W-:Y:S04]  /*4ff0*/  BSSY B1, `(.L_x_129) ;  /* 0x0000006000017945 */ /* 0x000fe80003800000 */
[----:B------:R2:W-:Y:S01]  /*5000*/  @!P5 STG.E.U8 desc[UR36][R4.64+0x58], R13 ;  /* 0x0000580d0400d986 */ /* 0x0005e2000c101124 */
[----:B------:R-:W-:Y:S05]  /*5010*/  @P4 BRA `(.L_x_130) ;  /* 0x00000000000c4947 */ /* 0x000fea0003800000 */
[----:B------:R-:W5:Y:S02]  /*5020*/  LDG.E.U8 R124, desc[UR36][R2.64+0x59] ;  /* 0x00005924027c7981 */ /* 0x000f64000c1e1100 */
[----:B-----5:R-:W-:-:S05]  /*5030*/  PRMT R12, R124, 0x8880, RZ ;  /* 0x000088807c0c7816 */ /* 0x020fca00000000ff */
[----:B------:R-:W-:-:S07]  /*5040*/  IMAD R11, R12, R115, RZ ;  /* 0x000000730c0b7224 */ /* 0x000fce00078e02ff */
.L_x_130:
[----:B------:R-:W-:Y:S05]  /*5050*/  BSYNC B1 ;  /* 0x0000000000017941 */ /* 0x000fea0003800000 */
.L_x_129:
        /* <DEDUP_REMOVED lines=13> */
.L_x_132:
[----:B------:R-:W-:Y:S05]  /*5130*/  BSYNC B1 ;  /* 0x0000000000017941 */ /* 0x000fea0003800000 */
.L_x_131:
[----:B--2---:R-:W-:Y:S01]  /*5140*/  @!P3 IMAD R13, R70, R114, R11 ;  /* 0x00000072460db224 */ /* 0x004fe200078e020b */
[----:B------:R-:W-:Y:S04]  /*5150*/  BSSY B1, `(.L_x_133) ;  /* 0x0000006000017945 */ /* 0x000fe80003800000 */
[----:B------:R2:W-:Y:S01]  /*5160*/  @!P3 STG.E.U8 desc[UR36][R6.64+0x58], R13 ;  /* 0x0000580d0600b986 */ /* 0x0005e2000c101124 */
[----:B------:R-:W-:Y:S05]  /*5170*/  @P2 BRA `(.L_x_134) ;  /* 0x00000000000c2947 */ /* 0x000fea0003800000 */
[----:B------:R-:W5:Y:S02]  /*5180*/  LDG.E.U8 R124, desc[UR36][R8.64+0x59] ;  /* 0x00005924087c7981 */ /* 0x000f64000c1e1100 */
[----:B-----5:R-:W-:-:S05]  /*5190*/  PRMT R12, R124, 0x8880, RZ ;  /* 0x000088807c0c7816 */ /* 0x020fca00000000ff */
[----:B------:R-:W-:-:S07]  /*51a0*/  IMAD R11, R12, R115, RZ ;  /* 0x000000730c0b7224 */ /* 0x000fce00078e02ff */
.L_x_134:
[----:B------:R-:W-:Y:S05]  /*51b0*/  BSYNC B1 ;  /* 0x0000000000017941 */ /* 0x000fea0003800000 */
.L_x_133:
[----:B------:R-:W-:Y:S01]  /*51c0*/  @!P2 IMAD R71, R71, R114, R11 ;  /* 0x000000724747a224 */ /* 0x000fe200078e020b */
[----:B------:R-:W-:Y:S04]  /*51d0*/  BSSY B1, `(.L_x_135) ;  /* 0x0000006000017945 */ /* 0x000fe80003800000 */
[----:B------:R0:W-:Y:S01]  /*51e0*/  @!P2 STG.E.U8 desc[UR36][R6.64+0x59], R71 ;  /* 0x000059470600a986 */ /* 0x0001e2000c101124 */
[----:B------:R-:W-:Y:S05]  /*51f0*/  @P5 BRA `(.L_x_136) ;  /* 0x00000000000c5947 */ /* 0x000fea0003800000 */
[----:B------:R-:W5:Y:S02]  /*5200*/  LDG.E.U8 R124, desc[UR36][R2.64+0x60] ;  /* 0x00006024027c7981 */ /* 0x000f64000c1e1100 */
[----:B-----5:R-:W-:-:S05]  /*5210*/  PRMT R12, R124, 0x8880, RZ ;  /* 0x000088807c0c7816 */ /* 0x020fca00000000ff */
[----:B------:R-:W-:-:S07]  /*5220*/  IMAD R11, R12, R115, RZ ;  /* 0x000000730c0b7224 */ /* 0x000fce00078e02ff */
.L_x_136:
[----:B------:R-:W-:Y:S05]  /*5230*/  BSYNC B1 ;  /* 0x0000000000017941 */ /* 0x000fea0003800000 */
.L_x_135:
[----:B--2---:R-:W-:Y:S01]  /*5240*/  @!P5 IMAD R13, R56, R114, R11 ;  /* 0x00000072380dd224 */ /* 0x004fe200078e020b */
[----:B------:R-:W-:Y:S04]  /*5250*/  BSSY B1, `(.L_x_137) ;  /* 0x0000006000017945 */ /* 0x000fe80003800000 */
[----:B------:R2:W-:Y:S01]  /*5260*/  @!P5 STG.E.U8 desc[UR36][R4.64+0x60], R13 ;  /* 0x0000600d0400d986 */ /* 0x0005e2000c101124 */
[----:B------:R-:W-:Y:S05]  /*5270*/  @P4 BRA `(.L_x_138) ;  /* 0x00000000000c4947 */ /* 0x000fea0003800000 */
[----:B------:R-:W5:Y:S02]  /*5280*/  LDG.E.U8 R124, desc[UR36][R2.64+0x61] ;  /* 0x00006124027c7981 */ /* 0x000f64000c1e1100 */
[----:B-----5:R-:W-:-:S05]  /*5290*/  PRMT R12, R124, 0x8880, RZ ;  /* 0x000088807c0c7816 */ /* 0x020fca00000000ff */
[----:B------:R-:W-:-:S07]  /*52a0*/  IMAD R11, R12, R115, RZ ;  /* 0x000000730c0b7224 */ /* 0x000fce00078e02ff */
.L_x_138:
[----:B------:R-:W-:Y:S05]  /*52b0*/  BSYNC B1 ;  /* 0x0000000000017941 */ /* 0x000fea0003800000 */
.L_x_137:
        /* <DEDUP_REMOVED lines=13> */
.L_x_140:
[----:B------:R-:W-:Y:S05]  /*5390*/  BSYNC B1 ;  /* 0x0000000000017941 */ /* 0x000fea0003800000 */
.L_x_139:
[----:B--2---:R-:W-:Y:S01]  /*53a0*/  @!P1 IMAD R13, R58, R114, R11 ;  /* 0x000000723a0d9224 */ /* 0x004fe200078e020b */
[----:B------:R-:W-:Y:S04]  /*53b0*/  BSSY B1, `(.L_x_141) ;  /* 0x0000006000017945 */ /* 0x000fe80003800000 */
[----:B------:R2:W-:Y:S01]  /*53c0*/  @!P1 STG.E.U8 desc[UR36][R6.64+0x60], R13 ;  /* 0x0000600d06009986 */ /* 0x0005e2000c101124 */
[----:B------:R-:W-:Y:S05]  /*53d0*/  @P0 BRA `(.L_x_142) ;  /* 0x00000000000c0947 */ /* 0x000fea0003800000 */
[----:B------:R-:W5:Y:S02]  /*53e0*/  LDG.E.U8 R124, desc[UR36][R8.64+0x61] ;  /* 0x00006124087c7981 */ /* 0x000f64000c1e1100 */
[----:B-----5:R-:W-:-:S05]  /*53f0*/  PRMT R12, R124, 0x8880, RZ ;  /* 0x000088807c0c7816 */ /* 0x020fca00000000ff */
[----:B------:R-:W-:-:S07]  /*5400*/  IMAD R11, R12, R115, RZ ;  /* 0x000000730c0b7224 */ /* 0x000fce00078e02ff */
.L_x_142:
[----:B------:R-:W-:Y:S05]  /*5410*/  BSYNC B1 ;  /* 0x0000000000017941 */ /* 0x000fea0003800000 */
.L_x_141:
[----:B------:R-:W-:Y:S01]  /*5420*/  @!P0 IMAD R59, R59, R114, R11 ;  /* 0x000000723b3b8224 */ /* 0x000fe200078e020b */
[----:B------:R-:W-:Y:S04]  /*5430*/  BSSY B1, `(.L_x_143) ;  /* 0x0000006000017945 */ /* 0x000fe80003800000 */
[----:B------:R0:W-:Y:S01]  /*5440*/  @!P0 STG.E.U8 desc[UR36][R6.64+0x61], R59 ;  /* 0x0000613b06008986 */ /* 0x0001e2000c101124 */
[----:B------:R-:W-:Y:S05]  /*5450*/  @P5 BRA `(.L_x_144) ;  /* 0x00000000000c5947 */ /* 0x000fea0003800000 */
[----:B------:R-:W5:Y:S02]  /*5460*/  LDG.E.U8 R124, desc[UR36][R2.64+0x68] ;  /* 0x00006824027c7981 */ /* 0x000f64000c1e1100 */
[----:B-----5:R-:W-:-:S05]  /*5470*/  PRMT R12, R124, 0x8880, RZ ;  /* 0x000088807c0c7816 */ /* 0x020fca00000000ff */
[----:B------:R-:W-:-:S07]  /*5480*/  IMAD R11, R12, R115, RZ ;  /* 0x000000730c0b7224 */ /* 0x000fce00078e02ff */
.L_x_144:
[----:B------:R-:W-:Y:S05]  /*5490*/  BSYNC B1 ;  /* 0x0000000000017941 */ /* 0x000fea0003800000 */
.L_x_143:
[----:B--2---:R-:W-:Y:S01]  /*54a0*/  @!P5 IMAD R13, R60, R114, R11 ;  /* 0x000000723c0dd224 */ /* 0x004fe200078e020b */
[----:B------:R-:W-:Y:S04]  /*54b0*/  BSSY B1, `(.L_x_145) ;  /* 0x0000006000017945 */ /* 0x000fe80003800000 */
[----:B------:R2:W-:Y:S01]  /*54c0*/  @!P5 STG.E.U8 desc[UR36][R4.64+0x68], R13 ;  /* 0x0000680d0400d986 */ /* 0x0005e2000c101124 */
[----:B------:R-:W-:Y:S05]  /*54d0*/  @P4 BRA `(.L_x_146) ;  /* 0x00000000000c4947 */ /* 0x000fea0003800000 */
[----:B------:R-:W5:Y:S02]  /*54e0*/  LDG.E.U8 R124, desc[UR36][R2.64+0x69] ;  /* 0x00006924027c7981 */ /* 0x000f64000c1e1100 */
[----:B-----5:R-:W-:-:S05]  /*54f0*/  PRMT R12, R124, 0x8880, RZ ;  /* 0x000088807c0c7816 */ /* 0x020fca00000000ff */
[----:B------:R-:W-:-:S07]  /*5500*/  IMAD R11, R12, R115, RZ ;  /* 0x000000730c0b7224 */ /* 0x000fce00078e02ff */
.L_x_146:
[----:B------:R-:W-:Y:S05]  /*5510*/  BSYNC B1 ;  /* 0x0000000000017941 */ /* 0x000fea0003800000 */
.L_x_145:
        /* <DEDUP_REMOVED lines=13> */
.L_x_148:
[----:B------:R-:W-:Y:S05]  /*55f0*/  BSYNC B1 ;  /* 0x0000000000017941 */ /* 0x000fea0003800000 */
.L_x_147:
[----:B--2---:R-:W-:Y:S01]  /*5600*/  @!P3 IMAD R13, R62, R114, R11 ;  /* 0x000000723e0db224 */ /* 0x004fe200078e020b */
[----:B------:R-:W-:Y:S04]  /*5610*/  BSSY B1, `(.L_x_149) ;  /* 0x0000006000017945 */ /* 0x000fe80003800000 */
[----:B------:R2:W-:Y:S01]  /*5620*/  @!P3 STG.E.U8 desc[UR36][R6.64+0x68], R13 ;  /* 0x0000680d0600b986 */ /* 0x0005e2000c101124 */
[----:B------:R-:W-:Y:S05]  /*5630*/  @P2 BRA `(.L_x_150) ;  /* 0x00000000000c2947 */ /* 0x000fea0003800000 */
[----:B------:R-:W5:Y:S02]  /*5640*/  LDG.E.U8 R124, desc[UR36][R8.64+0x69] ;  /* 0x00006924087c7981 */ /* 0x000f64000c1e1100 */
[----:B-----5:R-:W-:-:S05]  /*5650*/  PRMT R12, R124, 0x8880, RZ ;  /* 0x000088807c0c7816 */ /* 0x020fca00000000ff */
[----:B------:R-:W-:-:S07]  /*5660*/  IMAD R11, R12, R115, RZ ;  /* 0x000000730c0b7224 */ /* 0x000fce00078e02ff */
.L_x_150:
[----:B------:R-:W-:Y:S05]  /*5670*/  BSYNC B1 ;  /* 0x0000000000017941 */ /* 0x000fea0003800000 */
.L_x_149:
[----:B------:R-:W-:Y:S01]  /*5680*/  @!P2 IMAD R63, R63, R114, R11 ;  /* 0x000000723f3fa224 */ /* 0x000fe200078e020b */
[----:B------:R-:W-:Y:S04]  /*5690*/  BSSY B1, `(.L_x_151) ;  /* 0x0000006000017945 */ /* 0x000fe80003800000 */
[----:B------:R0:W-:Y:S01]  /*56a0*/  @!P2 STG.E.U8 desc[UR36][R6.64+0x69], R63 ;  /* 0x0000693f0600a986 */ /* 0x0001e2000c101124 */
[----:B------:R-:W-:Y:S05]  /*56b0*/  @P5 BRA `(.L_x_152) ;  /* 0x00000000000c5947 */ /* 0x000fea0003800000 */
[----:B------:R-:W5:Y:S02]  /*56c0*/  LDG.E.U8 R124, desc[UR36][R2.64+0x70] ;  /* 0x00007024027c7981 */ /* 0x000f64000c1e1100 */
[----:B-----5:R-:W-:-:S05]  /*56d0*/  PRMT R12, R124, 0x8880, RZ ;  /* 0x000088807c0c7816 */ /* 0x020fca00000000ff */
[----:B------:R-:W-:-:S07]  /*56e0*/  IMAD R11, R12, R115, RZ ;  /* 0x000000730c0b7224 */ /* 0x000fce00078e02ff */
.L_x_152:
[----:B------:R-:W-:Y:S05]  /*56f0*/  BSYNC B1 ;  /* 0x0000000000017941 */ /* 0x000fea0003800000 */
.L_x_151:
[----:B--2---:R-:W-:Y:S01]  /*5700*/  @!P5 IMAD R13, R48, R114, R11 ;  /* 0x00000072300dd224 */ /* 0x004fe200078e020b */
[----:B------:R-:W-:Y:S04]  /*5710*/  BSSY B1, `(.L_x_153) ;  /* 0x0000006000017945 */ /* 0x000fe80003800000 */
[----:B------:R2:W-:Y:S01]  /*5720*/  @!P5 STG.E.U8 desc[UR36][R4.64+0x70], R13 ;  /* 0x0000700d0400d986 */ /* 0x0005e2000c101124 */
[----:B------:R-:W-:Y:S05]  /*5730*/  @P4 BRA `(.L_x_154) ;  /* 0x00000000000c4947 */ /* 0x000fea0003800000 */
[----:B------:R-:W5:Y:S02]  /*5740*/  LDG.E.U8 R124, desc[UR36][R2.64+0x71] ;  /* 0x00007124027c7981 */ /* 0x000f64000c1e1100 */
[----:B-----5:R-:W-:-:S05]  /*5750*/  PRMT R12, R124, 0x8880, RZ ;  /* 0x000088807c0c7816 */ /* 0x020fca00000000ff */
[----:B------:R-:W-:-:S07]  /*5760*/  IMAD R11, R12, R115, RZ ;  /* 0x000000730c0b7224 */ /* 0x000fce00078e02ff */
.L_x_154:
[----:B------:R-:W-:Y:S05]  /*5770*/  BSYNC B1 ;  /* 0x0000000000017941 */ /* 0x000fea0003800000 */
.L_x_153:
        /* <DEDUP_REMOVED lines=13> */
.L_x_156:
[----:B------:R-:W-:Y:S05]  /*5850*/  BSYNC B1 ;  /* 0x0000000000017941 */ /* 0x000fea0003800000 */
.L_x_155:
[----:B--2---:R-:W-:Y:S01]  /*5860*/  @!P1 IMAD R13, R50, R114, R11 ;  /* 0x00000072320d9224 */ /* 0x004fe200078e020b */
[----:B------:R-:W-:Y:S04]  /*5870*/  BSSY B1, `(.L_x_157) ;  /* 0x0000006000017945 */ /* 0x000fe80003800000 */
[----:B------:R2:W-:Y:S01]  /*5880*/  @!P1 STG.E.U8 desc[UR36][R6.64+0x70], R13 ;  /* 0x0000700d06009986 */ /* 0x0005e2000c101124 */
[----:B------:R-:W-:Y:S05]  /*5890*/  @P0 BRA `(.L_x_158) ;  /* 0x00000000000c0947 */ /* 0x000fea0003800000 */
[----:B------:R-:W5:Y:S02]  /*58a0*/  LDG.E.U8 R124, desc[UR36][R8.64+0x71] ;  /* 0x00007124087c7981 */ /* 0x000f64000c1e1100 */
[----:B-----5:R-:W-:-:S05]  /*58b0*/  PRMT R12, R124, 0x8880, RZ ;  /* 0x000088807c0c7816 */ /* 0x020fca00000000ff */
[----:B------:R-:W-:-:S07]  /*58c0*/  IMAD R11, R12, R115, RZ ;  /* 0x000000730c0b7224 */ /* 0x000fce00078e02ff */
.L_x_158:
[----:B------:R-:W-:Y:S05]  /*58d0*/  BSYNC B1 ;  /* 0x0000000000017941 */ /* 0x000fea0003800000 */
.L_x_157:
[----:B------:R-:W-:Y:S01]  /*58e0*/  @!P0 IMAD R51, R51, R114, R11 ;  /* 0x0000007233338224 */ /* 0x000fe200078e020b */
[----:B------:R-:W-:Y:S04]  /*58f0*/  BSSY B1, `(.L_x_159) ;  /* 0x0000006000017945 */ /* 0x000fe80003800000 */
[----:B------:R0:W-:Y:S01]  /*5900*/  @!P0 STG.E.U8 desc[UR36][R6.64+0x71], R51 ;  /* 0x0000713306008986 */ /* 0x0001e2000c101124 */
[----:B------:R-:W-:Y:S05]  /*5910*/  @P5 BRA `(.L_x_160) ;  /* 0x00000000000c5947 */ /* 0x000fea0003800000 */
[----:B------:R-:W5:Y:S02]  /*5920*/  LDG.E.U8 R124, desc[UR36][R2.64+0x78] ;  /* 0x00007824027c7981 */ /* 0x000f64000c1e1100 */
[----:B-----5:R-:W-:-:S05]  /*5930*/  PRMT R12, R124, 0x8880, RZ ;  /* 0x000088807c0c7816 */ /* 0x020fca00000000ff */
[----:B------:R-:W-:-:S07]  /*5940*/  IMAD R11, R12, R115, RZ ;  /* 0x000000730c0b7224 */ /* 0x000fce00078e02ff */
.L_x_160:
[----:B------:R-:W-:Y:S05]  /*5950*/  BSYNC B1 ;  /* 0x0000000000017941 */ /* 0x000fea0003800000 */
.L_x_159:
[----:B--2---:R-:W-:Y:S01]  /*5960*/  @!P5 IMAD R13, R52, R114, R11 ;  /* 0x00000072340dd224 */ /* 0x004fe200078e020b */
[----:B------:R-:W-:Y:S04]  /*5970*/  BSSY B1, `(.L_x_161) ;  /* 0x0000006000017945 */ /* 0x000fe80003800000 */
[----:B------:R2:W-:Y:S01]  /*5980*/  @!P5 STG.E.U8 desc[UR36][R4.64+0x78], R13 ;  /* 0x0000780d0400d986 */ /* 0x0005e2000c101124 */
[----:B------:R-:W-:Y:S05]  /*5990*/  @P4 BRA `(.L_x_162) ;  /* 0x00000000000c4947 */ /* 0x000fea0003800000 */
[----:B------:R-:W5:Y:S02]  /*59a0*/  LDG.E.U8 R124, desc[UR36][R2.64+0x79] ;  /* 0x00007924027c7981 */ /* 0x000f64000c1e1100 */
[----:B-----5:R-:W-:-:S05]  /*59b0*/  PRMT R12, R124, 0x8880, RZ ;  /* 0x000088807c0c7816 */ /* 0x020fca00000000ff */
[----:B------:R-:W-:-:S07]  /*59c0*/  IMAD R11, R12, R115, RZ ;  /* 0x000000730c0b7224 */ /* 0x000fce00078e02ff */
.L_x_162:
[----:B------:R-:W-:Y:S05]  /*59d0*/  BSYNC B1 ;  /* 0x0000000000017941 */ /* 0x000fea0003800000 */
.L_x_161:
        /* <DEDUP_REMOVED lines=13> */
.L_x_164:
[----:B------:R-:W-:Y:S05]  /*5ab0*/  BSYNC B1 ;  /* 0x0000000000017941 */ /* 0x000fea0003800000 */
.L_x_163:
[----:B--2---:R-:W-:Y:S01]  /*5ac0*/  @!P3 IMAD R13, R54, R114, R11 ;  /* 0x00000072360db224 */ /* 0x004fe200078e020b */
[----:B------:R-:W-:Y:S04]  /*5ad0*/  BSSY B1, `(.L_x_165) ;  /* 0x0000006000017945 */ /* 0x000fe80003800000 */
[----:B------:R2:W-:Y:S01]  /*5ae0*/  @!P3 STG.E.U8 desc[UR36][R6.64+0x78], R13 ;  /* 0x0000780d0600b986 */ /* 0x0005e2000c101124 */
[----:B------:R-:W-:Y:S05]  /*5af0*/  @P2 BRA `(.L_x_166) ;  /* 0x00000000000c2947 */ /* 0x000fea0003800000 */
[----:B------:R-:W5:Y:S02]  /*5b00*/  LDG.E.U8 R124, desc[UR36][R8.64+0x79] ;  /* 0x00007924087c7981 */ /* 0x000f64000c1e1100 */
[----:B-----5:R-:W-:-:S05]  /*5b10*/  PRMT R12, R124, 0x8880, RZ ;  /* 0x000088807c0c7816 */ /* 0x020fca00000000ff */
[----:B------:R-:W-:-:S07]  /*5b20*/  IMAD R11, R12, R115, RZ ;  /* 0x000000730c0b7224 */ /* 0x000fce00078e02ff */
.L_x_166:
[----:B------:R-:W-:Y:S05]  /*5b30*/  BSYNC B1 ;  /* 0x0000000000017941 */ /* 0x000fea0003800000 */
.L_x_165:
[----:B------:R-:W-:Y:S01]  /*5b40*/  @!P2 IMAD R55, R55, R114, R11 ;  /* 0x000000723737a224 */ /* 0x000fe200078e020b */
[----:B------:R-:W-:Y:S04]  /*5b50*/  BSSY B1, `(.L_x_167) ;  /* 0x0000006000017945 */ /* 0x000fe80003800000 */
[----:B------:R0:W-:Y:S01]  /*5b60*/  @!P2 STG.E.U8 desc[UR36][R6.64+0x79], R55 ;  /* 0x000079370600a986 */ /* 0x0001e2000c101124 */
[----:B------:R-:W-:Y:S05]  /*5b70*/  @P5 BRA `(.L_x_168) ;  /* 0x00000000000c5947 */ /* 0x000fea0003800000 */
[----:B------:R-:W5:Y:S02]  /*5b80*/  LDG.E.U8 R124, desc[UR36][R2.64+0x80] ;  /* 0x00008024027c7981 */ /* 0x000f64000c1e1100 */
[----:B-----5:R-:W-:-:S05]  /*5b90*/  PRMT R12, R124, 0x8880, RZ ;  /* 0x000088807c0c7816 */ /* 0x020fca00000000ff */
[----:B------:R-:W-:-:S07]  /*5ba0*/  IMAD R11, R12, R115, RZ ;  /* 0x000000730c0b7224 */ /* 0x000fce00078e02ff */
.L_x_168:
[----:B------:R-:W-:Y:S05]  /*5bb0*/  BSYNC B1 ;  /* 0x0000000000017941 */ /* 0x000fea0003800000 */
.L_x_167:
[----:B--2---:R-:W-:Y:S01]  /*5bc0*/  @!P5 IMAD R13, R40, R114, R11 ;  /* 0x00000072280dd224 */ /* 0x004fe200078e020b */
[----:B------:R-:W-:Y:S04]  /*5bd0*/  BSSY B1, `(.L_x_169) ;  /* 0x0000006000017945 */ /* 0x000fe80003800000 */
[----:B------:R2:W-:Y:S01]  /*5be0*/  @!P5 STG.E.U8 desc[UR36][R4.64+0x80], R13 ;  /* 0x0000800d0400d986 */ /* 0x0005e2000c101124 */
[----:B------:R-:W-:Y:S05]  /*5bf0*/  @P4 BRA `(.L_x_170) ;  /* 0x00000000000c4947 */ /* 0x000fea0003800000 */
[----:B------:R-:W5:Y:S02]  /*5c00*/  LDG.E.U8 R124, desc[UR36][R2.64+0x81] ;  /* 0x00008124027c7981 */ /* 0x000f64000c1e1100 */
[----:B-----5:R-:W-:-:S05]  /*5c10*/  PRMT R12, R124, 0x8880, RZ ;  /* 0x000088807c0c7816 */ /* 0x020fca00000000ff */
[----:B------:R-:W-:-:S07]  /*5c20*/  IMAD R11, R12, R115, RZ ;  /* 0x000000730c0b7224 */ /* 0x000fce00078e02ff */
.L_x_170:
[----:B------:R-:W-:Y:S05]  /*5c30*/  BSYNC B1 ;  /* 0x0000000000017941 */ /* 0x000fea0003800000 */
.L_x_169:
        /* <DEDUP_REMOVED lines=13> */
.L_x_172:
[----:B------:R-:W-:Y:S05]  /*5d10*/  BSYNC B1 ;  /* 0x0000000000017941 */ /* 0x000fea0003800000 */
.L_x_171:
[----:B--2---:R-:W-:Y:S01]  /*5d20*/  @!P1 IMAD R13, R42, R114, R11 ;  /* 0x000000722a0d9224 */ /* 0x004fe200078e020b */
[----:B------:R-:W-:Y:S04]  /*5d30*/  BSSY B1, `(.L_x_173) ;  /* 0x0000006000017945 */ /* 0x000fe80003800000 */
[----:B------:R2:W-:Y:S01]  /*5d40*/  @!P1 STG.E.U8 desc[UR36][R6.64+0x80], R13 ;  /* 0x0000800d06009986 */ /* 0x0005e2000c101124 */
[----:B------:R-:W-:Y:S05]  /*5d50*/  @P0 BRA `(.L_x_174) ;  /* 0x00000000000c0947 */ /* 0x000fea0003800000 */
[----:B------:R-:W5:Y:S02]  /*5d60*/  LDG.E.U8 R124, desc[UR36][R8.64+0x81] ;  /* 0x00008124087c7981 */ /* 0x000f64000c1e1100 */
[----:B-----5:R-:W-:-:S05]  /*5d70*/  PRMT R12, R124, 0x8880, RZ ;  /* 0x000088807c0c7816 */ /* 0x020fca00000000ff */
[----:B------:R-:W-:-:S07]  /*5d80*/  IMAD R11, R12, R115, RZ ;  /* 0x000000730c0b7224 */ /* 0x000fce00078e02ff */
.L_x_174:
[----:B------:R-:W-:Y:S05]  /*5d90*/  BSYNC B1 ;  /* 0x0000000000017941 */ /* 0x000fea0003800000 */
.L_x_173:
[----:B------:R-:W-:Y:S01]  /*5da0*/  @!P0 IMAD R43, R43, R114, R11 ;  /* 0x000000722b2b8224 */ /* 0x000fe200078e020b */
[----:B------:R-:W-:Y:S04]  /*5db0*/  BSSY B1, `(.L_x_175) ;  /* 0x0000006000017945 */ /* 0x000fe80003800000 */
[----:B------:R0:W-:Y:S01]  /*5dc0*/  @!P0 STG.E.U8 desc[UR36][R6.64+0x81], R43 ;  /* 0x0000812b06008986 */ /* 0x0001e2000c101124 */
[----:B------:R-:W-:Y:S05]  /*5dd0*/  @P5 BRA `(.L_x_176) ;  /* 0x00000000000c5947 */ /* 0x000fea0003800000 */
[----:B------:R-:W5:Y:S02]  /*5de0*/  LDG.E.U8 R124, desc[UR36][R2.64+0x88] ;  /* 0x00008824027c7981 */ /* 0x000f64000c1e1100 */
[----:B-----5:R-:W-:-:S05]  /*5df0*/  PRMT R12, R124, 0x8880, RZ ;  /* 0x000088807c0c7816 */ /* 0x020fca00000000ff */
[----:B------:R-:W-:-:S07]  /*5e00*/  IMAD R11, R12, R115, RZ ;  /* 0x000000730c0b7224 */ /* 0x000fce00078e02ff */
.L_x_176:
[----:B------:R-:W-:Y:S05]  /*5e10*/  BSYNC B1 ;  /* 0x0000000000017941 */ /* 0x000fea0003800000 */
.L_x_175:
[----:B--2---:R-:W-:Y:S01]  /*5e20*/  @!P5 IMAD R13, R44, R114, R11 ;  /* 0x000000722c0dd224 */ /* 0x004fe200078e020b */
[----:B------:R-:W-:Y:S04]  /*5e30*/  BSSY B1, `(.L_x_177) ;  /* 0x0000006000017945 */ /* 0x000fe80003800000 */
[----:B------:R2:W-:Y:S01]  /*5e40*/  @!P5 STG.E.U8 desc[UR36][R4.64+0x88], R13 ;  /* 0x0000880d0400d986 */ /* 0x0005e2000c101124 */
[----:B------:R-:W-:Y:S05]  /*5e50*/  @P4 BRA `(.L_x_178) ;  /* 0x00000000000c4947 */ /* 0x000fea0003800000 */
[----:B------:R-:W5:Y:S02]  /*5e60*/  LDG.E.U8 R124, desc[UR36][R2.64+0x89] ;  /* 0x00008924027c7981 */ /* 0x000f64000c1e1100 */
[----:B-----5:R-:W-:-:S05]  /*5e70*/  PRMT R12, R124, 0x8880, RZ ;  /* 0x000088807c0c7816 */ /* 0x020fca00000000ff */
[----:B------:R-:W-:-:S07]  /*5e80*/  IMAD R11, R12, R115, RZ ;  /* 0x000000730c0b7224 */ /* 0x000fce00078e02ff */
.L_x_178:
[----:B------:R-:W-:Y:S05]  /*5e90*/  BSYNC B1 ;  /* 0x0000000000017941 */ /* 0x000fea0003800000 */
.L_x_177:
        /* <DEDUP_REMOVED lines=13> */
.L_x_180:
[----:B------:R-:W-:Y:S05]  /*5f70*/  BSYNC B1 ;  /* 0x0000000000017941 */ /* 0x000fea0003800000 */
.L_x_179:
[----:B--2---:R-:W-:Y:S01]  /*5f80*/  @!P3 IMAD R13, R46, R114, R11 ;  /* 0x000000722e0db224 */ /* 0x004fe200078e020b */
[----:B------:R-:W-:Y:S04]  /*5f90*/  BSSY B1, `(.L_x_181) ;  /* 0x0000006000017945 */ /* 0x000fe80003800000 */
[----:B------:R2:W-:Y:S01]  /*5fa0*/  @!P3 STG.E.U8 desc[UR36][R6.64+0x88], R13 ;  /* 0x0000880d0600b986 */ /* 0x0005e2000c101124 */
[----:B------:R-:W-:Y:S05]  /*5fb0*/  @P2 BRA `(.L_x_182) ;  /* 0x00000000000c2947 */ /* 0x000fea0003800000 */
[----:B------:R-:W5:Y:S02]  /*5fc0*/  LDG.E.U8 R124, desc[UR36][R8.64+0x89] ;  /* 0x00008924087c7981 */ /* 0x000f64000c1e1100 */
[----:B-----5:R-:W-:-:S05]  /*5fd0*/  PRMT R12, R124, 0x8880, RZ ;  /* 0x000088807c0c7816 */ /* 0x020fca00000000ff */
[----:B------:R-:W-:-:S07]  /*5fe0*/  IMAD R11, R12, R115, RZ ;  /* 0x000000730c0b7224 */ /* 0x000fce00078e02ff */
.L_x_182:
[----:B------:R-:W-:Y:S05]  /*5ff0*/  BSYNC B1 ;  /* 0x0000000000017941 */ /* 0x000fea0003800000 */
.L_x_181:
[----:B------:R-:W-:Y:S01]  /*6000*/  @!P2 IMAD R47, R47, R114, R11 ;  /* 0x000000722f2fa224 */ /* 0x000fe200078e020b */
[----:B------:R-:W-:Y:S04]  /*6010*/  BSSY B1, `(.L_x_183) ;  /* 0x0000006000017945 */ /* 0x000fe80003800000 */
[----:B------:R0:W-:Y:S01]  /*6020*/  @!P2 STG.E.U8 desc[UR36][R6.64+0x89], R47 ;  /* 0x0000892f0600a986 */ /* 0x0001e2000c101124 */
[----:B------:R-:W-:Y:S05]  /*6030*/  @P5 BRA `(.L_x_184) ;  /* 0x00000000000c5947 */ /* 0x000fea0003800000 */
[----:B------:R-:W5:Y:S02]  /*6040*/  LDG.E.U8 R124, desc[UR36][R2.64+0x90] ;  /* 0x00009024027c7981 */ /* 0x000f64000c1e1100 */
[----:B-----5:R-:W-:-:S05]  /*6050*/  PRMT R12, R124, 0x8880, RZ ;  /* 0x000088807c0c7816 */ /* 0x020fca00000000ff */
[----:B------:R-:W-:-:S07]  /*6060*/  IMAD R11, R12, R115, RZ ;  /* 0x000000730c0b7224 */ /* 0x000fce00078e02ff */
.L_x_184:
[----:B------:R-:W-:Y:S05]  /*6070*/  BSYNC B1 ;  /* 0x0000000000017941 */ /* 0x000fea0003800000 */
.L_x_183:
[----:B--2---:R-:W-:Y:S01]  /*6080*/  @!P5 IMAD R13, R32, R114, R11 ;  /* 0x00000072200dd224 */ /* 0x004fe200078e020b */
[----:B------:R-:W-:Y:S04]  /*6090*/  BSSY B1, `(.L_x_185) ;  /* 0x0000006000017945 */ /* 0x000fe80003800000 */
[----:B------:R2:W-:Y:S01]  /*60a0*/  @!P5 STG.E.U8 desc[UR36][R4.64+0x90], R13 ;  /* 0x0000900d0400d986 */ /* 0x0005e2000c101124 */
[----:B------:R-:W-:Y:S05]  /*60b0*/  @P4 BRA `(.L_x_186) ;  /* 0x00000000000c4947 */ /* 0x000fea0003800000 */
[----:B------:R-:W5:Y:S02]  /*60c0*/  LDG.E.U8 R124, desc[UR36][R2.64+0x91] ;  /* 0x00009124027c7981 */ /* 0x000f64000c1e1100 */
[----:B-----5:R-:W-:-:S05]  /*60d0*/  PRMT R12, R124, 0x8880, RZ ;  /* 0x000088807c0c7816 */ /* 0x020fca00000000ff */
[----:B------:R-:W-:-:S07]  /*60e0*/  IMAD R11, R12, R115, RZ ;  /* 0x000000730c0b7224 */ /* 0x000fce00078e02ff */
.L_x_186:
[----:B------:R-:W-:Y:S05]  /*60f0*/  BSYNC B1 ;  /* 0x0000000000017941 */ /* 0x000fea0003800000 */
.L_x_185:
        /* <DEDUP_REMOVED lines=13> */
.L_x_188:
[----:B------:R-:W-:Y:S05]  /*61d0*/  BSYNC B1 ;  /* 0x0000000000017941 */ /* 0x000fea0003800000 */
.L_x_187:
[----:B--2---:R-:W-:Y:S01]  /*61e0*/  @!P1 IMAD R13, R34, R114, R11 ;  /* 0x00000072220d9224 */ /* 0x004fe200078e020b */
[----:B------:R-:W-:Y:S04]  /*61f0*/  BSSY B1, `(.L_x_189) ;  /* 0x0000006000017945 */ /* 0x000fe80003800000 */
[----:B------:R2:W-:Y:S01]  /*6200*/  @!P1 STG.E.U8 desc[UR36][R6.64+0x90], R13 ;  /* 0x0000900d06009986 */ /* 0x0005e2000c101124 */
[----:B------:R-:W-:Y:S05]  /*6210*/  @P0 BRA `(.L_x_190) ;  /* 0x00000000000c0947 */ /* 0x000fea0003800000 */
[----:B------:R-:W5:Y:S02]  /*6220*/  LDG.E.U8 R124, desc[UR36][R8.64+0x91] ;  /* 0x00009124087c7981 */ /* 0x000f64000c1e1100 */
[----:B-----5:R-:W-:-:S05]  /*6230*/  PRMT R12, R124, 0x8880, RZ ;  /* 0x000088807c0c7816 */ /* 0x020fca00000000ff */
[----:B------:R-:W-:-:S07]  /*6240*/  IMAD R11, R12, R115, RZ ;  /* 0x000000730c0b7224 */ /* 0x000fce00078e02ff */
.L_x_190:
[----:B------:R-:W-:Y:S05]  /*6250*/  BSYNC B1 ;  /* 0x0000000000017941 */ /* 0x000fea0003800000 */
.L_x_189:
[----:B------:R-:W-:Y:S01]  /*6260*/  @!P0 IMAD R35, R35, R114, R11 ;  /* 0x0000007223238224 */ /* 0x000fe200078e020b */
[----:B------:R-:W-:Y:S04]  /*6270*/  BSSY B1, `(.L_x_191) ;  /* 0x0000006000017945 */ /* 0x000fe80003800000 */
[----:B------:R0:W-:Y:S01]  /*6280*/  @!P0 STG.E.U8 desc[UR36][R6.64+0x91], R35 ;  /* 0x0000912306008986 */ /* 0x0001e2000c101124 */
[----:B------:R-:W-:Y:S05]  /*6290*/  @P5 BRA `(.L_x_192) ;  /* 0x00000000000c5947 */ /* 0x000fea0003800000 */
[----:B------:R-:W5:Y:S02]  /*62a0*/  LDG.E.U8 R124, desc[UR36][R2.64+0x98] ;  /* 0x00009824027c7981 */ /* 0x000f64000c1e1100 */
[----:B-----5:R-:W-:-:S05]  /*62b0*/  PRMT R12, R124, 0x8880, RZ ;  /* 0x000088807c0c7816 */ /* 0x020fca00000000ff */
[----:B------:R-:W-:-:S07]  /*62c0*/  IMAD R11, R12, R115, RZ ;  /* 0x000000730c0b7224 */ /* 0x000fce00078e02ff */
.L_x_192:
[----:B------:R-:W-:Y:S05]  /*62d0*/  BSYNC B1 ;  /* 0x0000000000017941 */ /* 0x000fea0003800000 */
.L_x_191:
[----:B--2---:R-:W-:Y:S01]  /*62e0*/  @!P5 IMAD R13, R36, R114, R11 ;  /* 0x00000072240dd224 */ /* 0x004fe200078e020b */
[----:B------:R-:W-:Y:S04]  /*62f0*/  BSSY B1, `(.L_x_193) ;  /* 0x0000006000017945 */ /* 0x000fe80003800000 */
[----:B------:R2:W-:Y:S01]  /*6300*/  @!P5 STG.E.U8 desc[UR36][R4.64+0x98], R13 ;  /* 0x0000980d0400d986 */ /* 0x0005e2000c101124 */
[----:B------:R-:W-:Y:S05]  /*6310*/  @P4 BRA `(.L_x_194) ;  /* 0x00000000000c4947 */ /* 0x000fea0003800000 */
[----:B------:R-:W5:Y:S02]  /*6320*/  LDG.E.U8 R124, desc[UR36][R2.64+0x99] ;  /* 0x00009924027c7981 */ /* 0x000f64000c1e1100 */
[----:B-----5:R-:W-:-:S05]  /*6330*/  PRMT R12, R124, 0x8880, RZ ;  /* 0x000088807c0c7816 */ /* 0x020fca00000000ff */
[----:B------:R-:W-:-:S07]  /*6340*/  IMAD R11, R12, R115, RZ ;  /* 0x000000730c0b7224 */ /* 0x000fce00078e02ff */
.L_x_194:
[----:B------:R-:W-:Y:S05]  /*6350*/  BSYNC B1 ;  /* 0x0000000000017941 */ /* 0x000fea0003800000 */
.L_x_193:
        /* <DEDUP_REMOVED lines=13> */
.L_x_196:
[----:B------:R-:W-:Y:S05]  /*6430*/  BSYNC B1 ;  /* 0x0000000000017941 */ /* 0x000fea0003800000 */
.L_x_195:
[----:B--2---:R-:W-:Y:S01]  /*6440*/  @!P3 IMAD R13, R38, R114, R11 ;  /* 0x00000072260db224 */ /* 0x004fe200078e020b */
[----:B------:R-:W-:Y:S04]  /*6450*/  BSSY B1, `(.L_x_197) ;  /* 0x0000006000017945 */ /* 0x000fe80003800000 */
[----:B------:R2:W-:Y:S01]  /*6460*/  @!P3 STG.E.U8 desc[UR36][R6.64+0x98], R13 ;  /* 0x0000980d0600b986 */ /* 0x0005e2000c101124 */
[----:B------:R-:W-:Y:S05]  /*6470*/  @P2 BRA `(.L_x_198) ;  /* 0x00000000000c2947 */ /* 0x000fea0003800000 */
[----:B------:R-:W5:Y:S02]  /*6480*/  LDG.E.U8 R124, desc[UR36][R8.64+0x99] ;  /* 0x00009924087c7981 */ /* 0x000f64000c1e1100 */
[----:B-----5:R-:W-:-:S05]  /*6490*/  PRMT R12, R124, 0x8880, RZ ;  /* 0x000088807c0c7816 */ /* 0x020fca00000000ff */
[----:B------:R-:W-:-:S07]  /*64a0*/  IMAD R11, R12, R115, RZ ;  /* 0x000000730c0b7224 */ /* 0x000fce00078e02ff */
.L_x_198:
[----:B------:R-:W-:Y:S05]  /*64b0*/  BSYNC B1 ;  /* 0x0000000000017941 */ /* 0x000fea0003800000 */
.L_x_197:
[----:B------:R-:W-:Y:S01]  /*64c0*/  @!P2 IMAD R39, R39, R114, R11 ;  /* 0x000000722727a224 */ /* 0x000fe200078e020b */
[----:B------:R-:W-:Y:S04]  /*64d0*/  BSSY B1, `(.L_x_199) ;  /* 0x0000006000017945 */ /* 0x000fe80003800000 */
[----:B------:R0:W-:Y:S01]  /*64e0*/  @!P2 STG.E.U8 desc[UR36][R6.64+0x99], R39 ;  /* 0x000099270600a986 */ /* 0x0001e2000c101124 */
[----:B------:R-:W-:Y:S05]  /*64f0*/  @P5 BRA `(.L_x_200) ;  /* 0x00000000000c5947 */ /* 0x000fea0003800000 */
[----:B------:R-:W5:Y:S02]  /*6500*/  LDG.E.U8 R124, desc[UR36][R2.64+0xa0] ;  /* 0x0000a024027c7981 */ /* 0x000f64000c1e1100 */
[----:B-----5:R-:W-:-:S05]  /*6510*/  PRMT R12, R124, 0x8880, RZ ;  /* 0x000088807c0c7816 */ /* 0x020fca00000000ff */
[----:B------:R-:W-:-:S07]  /*6520*/  IMAD R11, R12, R115, RZ ;  /* 0x000000730c0b7224 */ /* 0x000fce00078e02ff */
.L_x_200:
[----:B------:R-:W-:Y:S05]  /*6530*/  BSYNC B1 ;  /* 0x0000000000017941 */ /* 0x000fea0003800000 */
.L_x_199:
[----:B--2---:R-:W-:Y:S01]  /*6540*/  @!P5 IMAD R13, R24, R114, R11 ;  /* 0x00000072180dd224 */ /* 0x004fe200078e020b */
[----:B------:R-:W-:Y:S04]  /*6550*/  BSSY B1, `(.L_x_201) ;  /* 0x0000006000017945 */ /* 0x000fe80003800000 */
[----:B------:R2:W-:Y:S01]  /*6560*/  @!P5 STG.E.U8 desc[UR36][R4.64+0xa0], R13 ;  /* 0x0000a00d0400d986 */ /* 0x0005e2000c101124 */
[----:B------:R-:W-:Y:S05]  /*6570*/  @P4 BRA `(.L_x_202) ;  /* 0x00000000000c4947 */ /* 0x000fea0003800000 */
[----:B------:R-:W5:Y:S02]  /*6580*/  LDG.E.U8 R124, desc[UR36][R2.64+0xa1] ;  /* 0x0000a124027c7981 */ /* 0x000f64000c1e1100 */
[----:B-----5:R-:W-:-:S05]  /*6590*/  PRMT R12, R124, 0x8880, RZ ;  /* 0x000088807c0c7816 */ /* 0x020fca00000000ff */
[----:B------:R-:W-:-:S07]  /*65a0*/  IMAD R11, R12, R115, RZ ;  /* 0x000000730c0b7224 */ /* 0x000fce00078e02ff */
.L_x_202:
[----:B------:R-:W-:Y:S05]  /*65b0*/  BSYNC B1 ;  /* 0x0000000000017941 */ /* 0x000fea0003800000 */
.L_x_201:
        /* <DEDUP_REMOVED lines=9> */
[----:B------:R-:W-:Y:S01]  /*6650*/  ISETP.LT.OR P3, PT, R0, 0x9, !P3 ;  /* 0x000000090000780c */ /* 0x000fe20005f61670 */
[----:B------:R-:W-:-:S12]  /*6660*/  @P1 BRA `(.L_x_204) ;  /* 0x00000000000c1947 */ /* 0x000fd80003800000 */
[----:B------:R-:W5:Y:S02]  /*6670*/  LDG.E.U8 R124, desc[UR36][R8.64+0xa0] ;  /* 0x0000a024087c7981 */ /* 0x000f64000c1e1100 */
[----:B-----5:R-:W-:-:S05]  /*6680*/  PRMT R10, R124, 0x8880, RZ ;  /* 0x000088807c0a7816 */ /* 0x020fca00000000ff */
[----:B------:R-:W-:-:S07]  /*6690*/  IMAD R11, R10, R115, RZ ;  /* 0x000000730a0b7224 */ /* 0x000fce00078e02ff */
.L_x_204:
[----:B------:R-:W-:Y:S05]  /*66a0*/  BSYNC B1 ;  /* 0x0000000000017941 */ /* 0x000fea0003800000 */
.L_x_203:
[----:B--2---:R-:W-:Y:S01]  /*66b0*/  @!P1 IMAD R13, R26, R114, R11 ;  /* 0x000000721a0d9224 */ /* 0x004fe200078e020b */
[----:B------:R-:W-:Y:S04]  /*66c0*/  BSSY B1, `(.L_x_205) ;  /* 0x0000006000017945 */ /* 0x000fe80003800000 */
[----:B------:R2:W-:Y:S01]  /*66d0*/  @!P1 STG.E.U8 desc[UR36][R6.64+0xa0], R13 ;  /* 0x0000a00d06009986 */ /* 0x0005e2000c101124 */
[----:B------:R-:W-:Y:S05]  /*66e0*/  @P0 BRA `(.L_x_206) ;  /* 0x00000000000c0947 */ /* 0x000fea0003800000 */
[----:B------:R-:W5:Y:S02]  /*66f0*/  LDG.E.U8 R124, desc[UR36][R8.64+0xa1] ;  /* 0x0000a124087c7981 */ /* 0x000f64000c1e1100 */
[----:B-----5:R-:W-:-:S05]  /*6700*/  PRMT R10, R124, 0x8880, RZ ;  /* 0x000088807c0a7816 */ /* 0x020fca00000000ff */
[----:B------:R-:W-:-:S07]  /*6710*/  IMAD R11, R10, R115, RZ ;  /* 0x000000730a0b7224 */ /* 0x000fce00078e02ff */
.L_x_206:
[----:B------:R-:W-:Y:S05]  /*6720*/  BSYNC B1 ;  /* 0x0000000000017941 */ /* 0x000fea0003800000 */
.L_x_205:
[----:B------:R-:W-:Y:S01]  /*6730*/  @!P0 IMAD R27, R27, R114, R11 ;  /* 0x000000721b1b8224 */ /* 0x000fe200078e020b */
[----:B------:R-:W-:Y:S04]  /*6740*/  BSSY B1, `(.L_x_207) ;  /* 0x0000006000017945 */ /* 0x000fe80003800000 */
[----:B------:R0:W-:Y:S01]  /*6750*/  @!P0 STG.E.U8 desc[UR36][R6.64+0xa1], R27 ;  /* 0x0000a11b06008986 */ /* 0x0001e2000c101124 */
[----:B------:R-:W-:Y:S05]  /*6760*/  @P5 BRA `(.L_x_208) ;  /* 0x00000000000c5947 */ /* 0x000fea0003800000 */
[----:B------:R-:W5:Y:S02]  /*6770*/  LDG.E.U8 R124, desc[UR36][R2.64+0xa8] ;  /* 0x0000a824027c7981 */ /* 0x000f64000c1e1100 */
[----:B-----5:R-:W-:-:S05]  /*6780*/  PRMT R10, R124, 0x8880, RZ ;  /* 0x000088807c0a7816 */ /* 0x020fca00000000ff */
[----:B------:R-:W-:-:S07]  /*6790*/  IMAD R11, R10, R115, RZ ;  /* 0x000000730a0b7224 */ /* 0x000fce00078e02ff */
.L_x_208:
[----:B------:R-:W-:Y:S05]  /*67a0*/  BSYNC B1 ;  /* 0x0000000000017941 */ /* 0x000fea0003800000 */
.L_x_207:
[----:B--2---:R-:W-:Y:S01]  /*67b0*/  @!P5 IMAD R13, R28, R114, R11 ;  /* 0x000000721c0dd224 */ /* 0x004fe200078e020b */
[----:B------:R-:W-:Y:S04]  /*67c0*/  BSSY B1, `(.L_x_209) ;  /* 0x0000006000017945 */ /* 0x000fe80003800000 */
[----:B------:R2:W-:Y:S01]  /*67d0*/  @!P5 STG.E.U8 desc[UR36][R4.64+0xa8], R13 ;  /* 0x0000a80d0400d986 */ /* 0x0005e2000c101124 */
[----:B------:R-:W-:Y:S05]  /*67e0*/  @P4 BRA `(.L_x_210) ;  /* 0x00000000000c4947 */ /* 0x000fea0003800000 */
[----:B------:R-:W5:Y:S02]  /*67f0*/  LDG.E.U8 R124, desc[UR36][R2.64+0xa9] ;  /* 0x0000a924027c7981 */ /* 0x000f64000c1e1100 */
[----:B-----5:R-:W-:-:S05]  /*6800*/  PRMT R10, R124, 0x8880, RZ ;  /* 0x000088807c0a7816 */ /* 0x020fca00000000ff */
[----:B------:R-:W-:-:S07]  /*6810*/  IMAD R11, R10, R115, RZ ;  /* 0x000000730a0b7224 */ /* 0x000fce00078e02ff */
.L_x_210:
[----:B------:R-:W-:Y:S05]  /*6820*/  BSYNC B1 ;  /* 0x0000000000017941 */ /* 0x000fea0003800000 */
.L_x_209:
[----:B------:R-:W-:Y:S01]  /*6830*/  @!P4 IMAD R29, R29, R114, R11 ;  /* 0x000000721d1dc224 */ /* 0x000fe200078e020b */
[----:B------:R-:W-:Y:S04]  /*6840*/  BSSY B1, `(.L_x_211) ;  /* 0x0000006000017945 */ /* 0x000fe80003800000 */
[----:B------:R0:W-:Y:S01]  /*6850*/  @!P4 STG.E.U8 desc[UR36][R4.64+0xa9], R29 ;  /* 0x0000a91d0400c986 */ /* 0x0001e2000c101124 */
[----:B------:R-:W-:Y:S05]  /*6860*/  @P3 BRA `(.L_x_212) ;  /* 0x00000000000c3947 */ /* 0x000fea0003800000 */
[----:B------:R-:W0:Y:S02]  /*6870*/  LDG.E.U8 R124, desc[UR36][R8.64+0xa8] ;  /* 0x0000a824087c7981 */ /* 0x000e24000c1e1100 */
[----:B0-----:R-:W-:-:S05]  /*6880*/  PRMT R2, R124, 0x8880, RZ ;  /* 0x000088807c027816 */ /* 0x001fca00000000ff */
[----:B------:R-:W-:-:S07]  /*6890*/  IMAD R11, R2, R115, RZ ;  /* 0x00000073020b7224 */ /* 0x000fce00078e02ff */
.L_x_212:
[----:B------:R-:W-:Y:S05]  /*68a0*/  BSYNC B1 ;  /* 0x0000000000017941 */ /* 0x000fea0003800000 */
.L_x_211:
[----:B0-----:R-:W-:Y:S01]  /*68b0*/  @!P3 IMAD R3, R30, R114, R11 ;  /* 0x000000721e03b224 */ /* 0x001fe200078e020b */
[----:B------:R-:W-:Y:S01]  /*68c0*/  ISETP.LT.OR P2, PT, R0, 0x9, !P2 ;  /* 0x000000090000780c */ /* 0x000fe20005741670 */
[----:B------:R-:W-:Y:S03]  /*68d0*/  BSSY B1, `(.L_x_213) ;  /* 0x0000006000017945 */ /* 0x000fe60003800000 */
[----:B------:R0:W-:Y:S09]  /*68e0*/  @!P3 STG.E.U8 desc[UR36][R6.64+0xa8], R3 ;  /* 0x0000a8030600b986 */ /* 0x0001f2000c101124 */
[----:B------:R-:W-:Y:S05]  /*68f0*/  @P2 BRA `(.L_x_214) ;  /* 0x00000000000c2947 */ /* 0x000fea0003800000 */
[----:B------:R-:W5:Y:S02]  /*6900*/  LDG.E.U8 R124, desc[UR36][R8.64+0xa9] ;  /* 0x0000a924087c7981 */ /* 0x000f64000c1e1100 */
[----:B-----5:R-:W-:-:S05]  /*6910*/  PRMT R0, R124, 0x8880, RZ ;  /* 0x000088807c007816 */ /* 0x020fca00000000ff */
[----:B------:R-:W-:-:S07]  /*6920*/  IMAD R11, R0, R115, RZ ;  /* 0x00000073000b7224 */ /* 0x000fce00078e02ff */
.L_x_214:
[----:B------:R-:W-:Y:S05]  /*6930*/  BSYNC B1 ;  /* 0x0000000000017941 */ /* 0x000fea0003800000 */
.L_x_213:
[----:B------:R-:W-:Y:S01]  /*6940*/  IMAD R11, R31, R114, R11 ;  /* 0x000000721f0b7224 */ /* 0x000fe200078e020b */
[----:B------:R-:W-:Y:S06]  /*6950*/  @P2 BRA `(.L_x_215) ;  /* 0x0000001000d82947 */ /* 0x000fec0003800000 */
[----:B------:R0:W-:Y:S01]  /*6960*/  STG.E.U8 desc[UR36][R6.64+0xa9], R11 ;  /* 0x0000a90b06007986 */ /* 0x0001e2000c101124 */
[----:B------:R-:W-:Y:S05]  /*6970*/  BRA `(.L_x_215) ;  /* 0x0000001000d07947 */ /* 0x000fea0003800000 */
.L_x_38:
[C---:B------:R-:W-:Y:S02]  /*6980*/  ISETP.GE.AND P1, PT, R10.reuse, 0x1, PT ;  /* 0x000000010a00780c */ /* 0x040fe40003f26270 */
[----:B------:R-:W-:Y:S02]  /*6990*/  ISETP.GE.AND P2, PT, R10, 0x2, PT ;  /* 0x000000020a00780c */ /* 0x000fe40003f46270 */
[C---:B------:R-:W-:Y:S02]  /*69a0*/  ISETP.LT.OR P3, PT, R0.reuse, 0x1, !P1 ;  /* 0x000000010000780c */ /* 0x040fe40004f61670 */
[C---:B------:R-:W-:Y:S02]  /*69b0*/  ISETP.LT.OR P4, PT, R0.reuse, 0x1, !P2 ;  /* 0x000000010000780c */ /* 0x040fe40005781670 */
[C---:B------:R-:W-:Y:S02]  /*69c0*/  ISETP.LT.OR P1, PT, R0.reuse, 0x9, !P1 ;  /* 0x000000090000780c */ /* 0x040fe40004f21670 */
[----:B------:R-:W-:-:S02]  /*69d0*/  ISETP.LT.OR P2, PT, R0, 0x9, !P2 ;  /* 0x000000090000780c */ /* 0x000fc40005741670 */
[C---:B------:R-:W-:Y:S02]  /*69e0*/  ISETP.GE.AND P5, PT, R10.reuse, 0x9, PT ;  /* 0x000000090a00780c */ /* 0x040fe40003fa6270 */
[----:B------:R-:W-:-:S03]  /*69f0*/  ISETP.GE.AND P0, PT, R10, 0xa, PT ;  /* 0x0000000a0a00780c */ /* 0x000fc60003f06270 */
[-C--:B------:R-:W-:Y:S02]  /*6a00*/  @!P3 IMAD R3, R104, R114.reuse, RZ ;  /* 0x000000726803b224 */ /* 0x080fe400078e02ff */
[-C--:B------:R-:W-:Y:S02]  /*6a10*/  @!P4 IMAD R105, R105, R114.reuse, RZ ;  /* 0x000000726969c224 */ /* 0x080fe400078e02ff */
[-C--:B------:R-:W-:Y:S01]  /*6a20*/  @!P1 IMAD R9, R106, R114.reuse, RZ ;  /* 0x000000726a099224 */ /* 0x080fe200078e02ff */
[----:B------:R0:W-:Y:S01]  /*6a30*/  @!P3 STG.E.U8 desc[UR36][R4.64], R3 ;  /* 0x000000030400b986 */ /* 0x0001e2000c101124 */
[C---:B------:R-:W-:Y:S01]  /*6a40*/  ISETP.LT.OR P3, PT, R0.reuse, 0x1, !P5 ;  /* 0x000000010000780c */ /* 0x040fe20006f61670 */
[----:B------:R-:W-:Y:S02]  /*6a50*/  @!P2 IMAD R107, R107, R114, RZ ;  /* 0x000000726b6ba224 */ /* 0x000fe400078e02ff */
[----:B------:R-:W-:Y:S01]  /*6a60*/  @!P4 STG.E.U8 desc[UR36][R4.64+0x1], R105 ;  /* 0x000001690400c986 */ /* 0x000fe2000c101124 */
[----:B------:R-:W-:-:S02]  /*6a70*/  ISETP.LT.OR P4, PT, R0, 0x1, !P0 ;  /* 0x000000010000780c */ /* 0x000fc40004781670 */
[C---:B------:R-:W-:Y:S01]  /*6a80*/  ISETP.LT.OR P0, PT, R0.reuse, 0x9, !P0 ;  /* 0x000000090000780c */ /* 0x040fe20004701670 */
[----:B------:R1:W-:Y:S01]  /*6a90*/  @!P1 STG.E.U8 desc[UR36][R6.64], R9 ;  /* 0x0000000906009986 */ /* 0x0003e2000c101124 */
[----:B------:R-:W-:Y:S02]  /*6aa0*/  ISETP.LT.OR P1, PT, R0, 0x9, !P5 ;  /* 0x000000090000780c */ /* 0x000fe40006f21670 */
[C---:B------:R-:W-:Y:S01]  /*6ab0*/  ISETP.GE.AND P5, PT, R10.reuse, 0x11, PT ;  /* 0x000000110a00780c */ /* 0x040fe20003fa6270 */
[----:B------:R-:W-:Y:S01]  /*6ac0*/  @!P2 STG.E.U8 desc[UR36][R6.64+0x1], R107 ;  /* 0x0000016b0600a986 */ /* 0x000fe2000c101124 */
[----:B------:R-:W-:Y:S01]  /*6ad0*/  ISETP.GE.AND P2, PT, R10, 0x12, PT ;  /* 0x000000120a00780c */ /* 0x000fe20003f46270 */
[----:B------:R-:W-:-:S04]  /*6ae0*/  @!P3 IMAD R11, R108, R114, RZ ;  /* 0x000000726c0bb224 */ /* 0x000fc800078e02ff */
[-C--:B------:R-:W-:Y:S01]  /*6af0*/  @!P4 IMAD R109, R109, R114.reuse, RZ ;  /* 0x000000726d6dc224 */ /* 0x080fe200078e02ff */
[----:B------:R-:W-:Y:S01]  /*6b00*/  @!P3 STG.E.U8 desc[UR36][R4.64+0x8], R11 ;  /* 0x0000080b0400b986 */ /* 0x000fe2000c101124 */
[C---:B------:R-:W-:Y:S01]  /*6b10*/  ISETP.LT.OR P3, PT, R0.reuse, 0x1, !P5 ;  /* 0x000000010000780c */ /* 0x040fe20006f61670 */
[-C--:B------:R-:W-:Y:S02]  /*6b20*/  @!P0 IMAD R111, R111, R114.reuse, RZ ;  /* 0x000000726f6f8224 */ /* 0x080fe400078e02ff */
[----:B------:R-:W-:Y:S01]  /*6b30*/  @!P4 STG.E.U8 desc[UR36][R4.64+0x9], R109 ;  /* 0x0000096d0400c986 */ /* 0x000fe2000c101124 */
[----:B------:R-:W-:Y:S01]  /*6b40*/  ISETP.LT.OR P4, PT, R0, 0x1, !P2 ;  /* 0x000000010000780c */ /* 0x000fe20005781670 */
[----:B0-----:R-:W-:Y:S01]  /*6b50*/  @!P1 IMAD R3, R110, R114, RZ ;  /* 0x000000726e039224 */ /* 0x001fe200078e02ff */
[----:B------:R-:W-:Y:S01]  /*6b60*/  ISETP.LT.OR P2, PT, R0, 0x9, !P2 ;  /* 0x000000090000780c */ /* 0x000fe20005741670 */
[----:B------:R-:W-:Y:S01]  /*6b70*/  @!P0 STG.E.U8 desc[UR36][R6.64+0x9], R111 ;  /* 0x0000096f06008986 */ /* 0x000fe2000c101124 */
[----:B------:R-:W-:-:S03]  /*6b80*/  ISETP.GE.AND P0, PT, R10, 0x1a, PT ;  /* 0x0000001a0a00780c */ /* 0x000fc60003f06270 */
[----:B------:R0:W-:Y:S01]  /*6b90*/  @!P1 STG.E.U8 desc[UR36][R6.64+0x8], R3 ;  /* 0x0000080306009986 */ /* 0x0001e2000c101124 */
[----:B------:R-:W-:Y:S01]  /*6ba0*/  ISETP.LT.OR P1, PT, R0, 0x9, !P5 ;  /* 0x000000090000780c */ /* 0x000fe20006f21670 */
[----:B-1----:R-:W-:Y:S01]  /*6bb0*/  @!P3 IMAD R9, R96, R114, RZ ;  /* 0x000000726009b224 */ /* 0x002fe200078e02ff */
[----:B------:R-:W-:-:S03]  /*6bc0*/  ISETP.GE.AND P5, PT, R10, 0x19, PT ;  /* 0x000000190a00780c */ /* 0x000fc60003fa6270 */
[-C--:B------:R-:W-:Y:S01]  /*6bd0*/  @!P4 IMAD R97, R97, R114.reuse, RZ ;  /* 0x000000726161c224 */ /* 0x080fe200078e02ff */
[----:B------:R-:W-:Y:S01]  /*6be0*/  @!P3 STG.E.U8 desc[UR36][R4.64+0x10], R9 ;  /* 0x000010090400b986 */ /* 0x000fe2000c101124 */
[C---:B------:R-:W-:Y:S01]  /*6bf0*/  ISETP.LT.OR P3, PT, R0.reuse, 0x1, !P5 ;  /* 0x000000010000780c */ /* 0x040fe20006f61670 */
[-C--:B------:R-:W-:Y:S02]  /*6c00*/  @!P2 IMAD R99, R99, R114.reuse, RZ ;  /* 0x000000726363a224 */ /* 0x080fe400078e02ff */
[----:B------:R-:W-:Y:S01]  /*6c10*/  @!P4 STG.E.U8 desc[UR36][R4.64+0x11], R97 ;  /* 0x000011610400c986 */ /* 0x000fe2000c101124 */
[----:B------:R-:W-:Y:S02]  /*6c20*/  ISETP.LT.OR P4, PT, R0, 0x1, !P0 ;  /* 0x000000010000780c */ /* 0x000fe40004781670 */
[----:B0-----:R-:W-:Y:S01]  /*6c30*/  @!P1 IMAD R3, R98, R114, RZ ;  /* 0x0000007262039224 */ /* 0x001fe200078e02ff */
[----:B------:R-:W-:Y:S01]  /*6c40*/  @!P2 STG.E.U8 desc[UR36][R6.64+0x11], R99 ;  /* 0x000011630600a986 */ /* 0x000fe2000c101124 */
[----:B------:R-:W-:-:S02]  /*6c50*/  ISETP.LT.OR P0, PT, R0, 0x9, !P0 ;  /* 0x000000090000780c */ /* 0x000fc40004701670 */
[----:B------:R-:W-:Y:S01]  /*6c60*/  ISETP.GE.AND P2, PT, R10, 0x22, PT ;  /* 0x000000220a00780c */ /* 0x000fe20003f46270 */
[----:B------:R0:W-:Y:S01]  /*6c70*/  @!P1 STG.E.U8 desc[UR36][R6.64+0x10], R3 ;  /* 0x0000100306009986 */ /* 0x0001e2000c101124 */
[----:B------:R-:W-:Y:S01]  /*6c80*/  ISETP.LT.OR P1, PT, R0, 0x9, !P5 ;  /* 0x000000090000780c */ /* 0x000fe20006f21670 */
[----:B------:R-:W-:Y:S01]  /*6c90*/  @!P3 IMAD R11, R100, R114, RZ ;  /* 0x00000072640bb224 */ /* 0x000fe200078e02ff */
[----:B------:R-:W-:-:S03]  /*6ca0*/  ISETP.GE.AND P5, PT, R10, 0x21, PT ;  /* 0x000000210a00780c */ /* 0x000fc60003fa6270 */
[-C--:B------:R-:W-:Y:S01]  /*6cb0*/  @!P4 IMAD R101, R101, R114.reuse, RZ ;  /* 0x000000726565c224 */ /* 0x080fe200078e02ff */
[----:B------:R-:W-:Y:S01]  /*6cc0*/  @!P3 STG.E.U8 desc[UR36][R4.64+0x18], R11 ;  /* 0x0000180b0400b986 */ /* 0x000fe2000c101124 */
[C---:B------:R-:W-:Y:S02]  /*6cd0*/  ISETP.LT.OR P3, PT, R0.reuse, 0x1, !P5 ;  /* 0x000000010000780c */ /* 0x040fe40006f61670 */
[-C--:B------:R-:W-:Y:S01]  /*6ce0*/  @!P0 IMAD R103, R103, R114.reuse, RZ ;  /* 0x0000007267678224 */ /* 0x080fe200078e02ff */
        /* <DEDUP_REMOVED lines=87> */
[----:B------:R-:W-:Y:S01]  /*7260*/  ISETP.LT.OR P2, PT, R0, 0x9, !P2 ;  /* 0x000000090000780c */ /* 0x000fe20005741670 */
[----:B------:R-:W-:Y:S01]  /*7270*/  @!P0 STG.E.U8 desc[UR36][R6.64+0x49], R79 ;  /* 0x0000494f06008986 */ /* 0x000fe2000c101124 */
[----:B------:R-:W-:-:S03]  /*7280*/  ISETP.GE.AND P0, PT, R10, 0x5a, PT ;  /* 0x0000005a0a00780c */ /* 0x000fc60003f06270 */
[----:B------:R0:W-:Y:S01]  /*7290*/  @!P1 STG.E.U8 desc[UR36][R6.64+0x48], R3 ;  /* 0x0000480306009986 */ /* 0x0001e2000c101124 */
[-C--:B------:R-:W-:Y:S01]  /*72a0*/  @!P3 IMAD R9, R64, R114.reuse, RZ ;  /* 0x000000724009b224 */ /* 0x080fe200078e02ff */
[----:B------:R-:W-:Y:S02]  /*72b0*/  ISETP.LT.OR P1, PT, R0, 0x9, !P5 ;  /* 0x000000090000780c */ /* 0x000fe40006f21670 */
[----:B------:R-:W-:Y:S01]  /*72c0*/  ISETP.GE.AND P5, PT, R10, 0x59, PT ;  /* 0x000000590a00780c */ /* 0x000fe20003fa6270 */
[-C--:B------:R-:W-:Y:S01]  /*72d0*/  @!P4 IMAD R65, R65, R114.reuse, RZ ;  /* 0x000000724141c224 */ /* 0x080fe200078e02ff */
[----:B------:R-:W-:Y:S02]  /*72e0*/  @!P3 STG.E.U8 desc[UR36][R4.64+0x50], R9 ;  /* 0x000050090400b986 */ /* 0x000fe4000c101124 */
[C---:B------:R-:W-:Y:S01]  /*72f0*/  ISETP.LT.OR P3, PT, R0.reuse, 0x1, !P5 ;  /* 0x000000010000780c */ /* 0x040fe20006f61670 */
[----:B------:R-:W-:Y:S01]  /*7300*/  @!P2 IMAD R67, R67, R114, RZ ;  /* 0x000000724343a224 */ /* 0x000fe200078e02ff */
[----:B------:R-:W-:Y:S01]  /*7310*/  @!P4 STG.E.U8 desc[UR36][R4.64+0x51], R65 ;  /* 0x000051410400c986 */ /* 0x000fe2000c101124 */
[----:B------:R-:W-:-:S02]  /*7320*/  ISETP.LT.OR P4, PT, R0, 0x1, !P0 ;  /* 0x000000010000780c */ /* 0x000fc40004781670 */
[----:B------:R-:W-:Y:S01]  /*7330*/  ISETP.LT.OR P0, PT, R0, 0x9, !P0 ;  /* 0x000000090000780c */ /* 0x000fe20004701670 */
[----:B------:R-:W-:Y:S01]  /*7340*/  @!P2 STG.E.U8 desc[UR36][R6.64+0x51], R67 ;  /* 0x000051430600a986 */ /* 0x000fe2000c101124 */
[-C--:B0-----:R-:W-:Y:S01]  /*7350*/  @!P1 IMAD R3, R66, R114.reuse, RZ ;  /* 0x0000007242039224 */ /* 0x081fe200078e02ff */
[----:B------:R-:W-:Y:S02]  /*7360*/  ISETP.LT.OR P2, PT, R0, 0x9, !P5 ;  /* 0x000000090000780c */ /* 0x000fe40006f41670 */
[----:B------:R-:W-:Y:S02]  /*7370*/  ISETP.GE.AND P5, PT, R10, 0x62, PT ;  /* 0x000000620a00780c */ /* 0x000fe40003fa6270 */
[----:B------:R0:W-:Y:S01]  /*7380*/  @!P1 STG.E.U8 desc[UR36][R6.64+0x50], R3 ;  /* 0x0000500306009986 */ /* 0x0001e2000c101124 */
[-C--:B------:R-:W-:Y:S01]  /*7390*/  @!P3 IMAD R11, R68, R114.reuse, RZ ;  /* 0x00000072440bb224 */ /* 0x080fe200078e02ff */
[----:B------:R-:W-:Y:S02]  /*73a0*/  ISETP.GE.AND P1, PT, R10, 0x61, PT ;  /* 0x000000610a00780c */ /* 0x000fe40003f26270 */
[----:B------:R-:W-:-:S02]  /*73b0*/  @!P4 IMAD R69, R69, R114, RZ ;  /* 0x000000724545c224 */ /* 0x000fc400078e02ff */
[----:B------:R-:W-:Y:S01]  /*73c0*/  @!P3 STG.E.U8 desc[UR36][R4.64+0x58], R11 ;  /* 0x0000580b0400b986 */ /* 0x000fe2000c101124 */
[C---:B------:R-:W-:Y:S01]  /*73d0*/  ISETP.LT.OR P3, PT, R0.reuse, 0x1, !P1 ;  /* 0x000000010000780c */ /* 0x040fe20004f61670 */
[-C--:B------:R-:W-:Y:S01]  /*73e0*/  @!P0 IMAD R71, R71, R114.reuse, RZ ;  /* 0x0000007247478224 */ /* 0x080fe200078e02ff */
[C---:B------:R-:W-:Y:S01]  /*73f0*/  ISETP.LT.OR P1, PT, R0.reuse, 0x9, !P1 ;  /* 0x000000090000780c */ /* 0x040fe20004f21670 */
[----:B------:R-:W-:Y:S01]  /*7400*/  @!P4 STG.E.U8 desc[UR36][R4.64+0x59], R69 ;  /* 0x000059450400c986 */ /* 0x000fe2000c101124 */
[----:B------:R-:W-:Y:S01]  /*7410*/  ISETP.LT.OR P4, PT, R0, 0x1, !P5 ;  /* 0x000000010000780c */ /* 0x000fe20006f81670 */
[----:B0-----:R-:W-:Y:S01]  /*7420*/  @!P2 IMAD R3, R70, R114, RZ ;  /* 0x000000724603a224 */ /* 0x001fe200078e02ff */
[----:B------:R-:W-:Y:S01]  /*7430*/  ISETP.LT.OR P5, PT, R0, 0x9, !P5 ;  /* 0x000000090000780c */ /* 0x000fe20006fa1670 */
[----:B------:R-:W-:Y:S01]  /*7440*/  @!P0 STG.E.U8 desc[UR36][R6.64+0x59], R71 ;  /* 0x0000594706008986 */ /* 0x000fe2000c101124 */
[----:B------:R-:W-:-:S03]  /*7450*/  ISETP.GE.AND P0, PT, R10, 0x6a, PT ;  /* 0x0000006a0a00780c */ /* 0x000fc60003f06270 */
[----:B------:R0:W-:Y:S01]  /*7460*/  @!P2 STG.E.U8 desc[UR36][R6.64+0x58], R3 ;  /* 0x000058030600a986 */ /* 0x0001e2000c101124 */
[----:B------:R-:W-:Y:S01]  /*7470*/  ISETP.GE.AND P2, PT, R10, 0x69, PT ;  /* 0x000000690a00780c */ /* 0x000fe20003f46270 */
[----:B------:R-:W-:-:S04]  /*7480*/  @!P3 IMAD R9, R56, R114, RZ ;  /* 0x000000723809b224 */ /* 0x000fc800078e02ff */
[-C--:B------:R-:W-:Y:S01]  /*7490*/  @!P4 IMAD R57, R57, R114.reuse, RZ ;  /* 0x000000723939c224 */ /* 0x080fe200078e02ff */
[----:B------:R-:W-:Y:S01]  /*74a0*/  @!P3 STG.E.U8 desc[UR36][R4.64+0x60], R9 ;  /* 0x000060090400b986 */ /* 0x000fe2000c101124 */
[C---:B------:R-:W-:Y:S01]  /*74b0*/  ISETP.LT.OR P3, PT, R0.reuse, 0x1, !P2 ;  /* 0x000000010000780c */ /* 0x040fe20005761670 */
[-C--:B------:R-:W-:Y:S01]  /*74c0*/  @!P5 IMAD R59, R59, R114.reuse, RZ ;  /* 0x000000723b3bd224 */ /* 0x080fe200078e02ff */
[C---:B------:R-:W-:Y:S01]  /*74d0*/  ISETP.LT.OR P2, PT, R0.reuse, 0x9, !P2 ;  /* 0x000000090000780c */ /* 0x040fe20005741670 */
[----:B------:R-:W-:Y:S01]  /*74e0*/  @!P4 STG.E.U8 desc[UR36][R4.64+0x61], R57 ;  /* 0x000061390400c986 */ /* 0x000fe2000c101124 */
[----:B------:R-:W-:Y:S01]  /*74f0*/  ISETP.LT.OR P4, PT, R0, 0x1, !P0 ;  /* 0x000000010000780c */ /* 0x000fe20004781670 */
[----:B0-----:R-:W-:Y:S02]  /*7500*/  @!P1 IMAD R3, R58, R114, RZ ;  /* 0x000000723a039224 */ /* 0x001fe400078e02ff */
[----:B------:R-:W-:Y:S01]  /*7510*/  @!P5 STG.E.U8 desc[UR36][R6.64+0x61], R59 ;  /* 0x0000613b0600d986 */ /* 0x000fe2000c101124 */
[----:B------:R-:W-:-:S02]  /*7520*/  ISETP.LT.OR P5, PT, R0, 0x9, !P0 ;  /* 0x000000090000780c */ /* 0x000fc400047a1670 */
[C---:B------:R-:W-:Y:S01]  /*7530*/  ISETP.GE.AND P0, PT, R10.reuse, 0x72, PT ;  /* 0x000000720a00780c */ /* 0x040fe20003f06270 */
[----:B------:R0:W-:Y:S01]  /*7540*/  @!P1 STG.E.U8 desc[UR36][R6.64+0x60], R3 ;  /* 0x0000600306009986 */ /* 0x0001e2000c101124 */
[----:B------:R-:W-:Y:S01]  /*7550*/  ISETP.GE.AND P1, PT, R10, 0x71, PT ;  /* 0x000000710a00780c */ /* 0x000fe20003f26270 */
[----:B------:R-:W-:-:S04]  /*7560*/  @!P3 IMAD R11, R60, R114, RZ ;  /* 0x000000723c0bb224 */ /* 0x000fc800078e02ff */
[-C--:B------:R-:W-:Y:S01]  /*7570*/  @!P4 IMAD R61, R61, R114.reuse, RZ ;  /* 0x000000723d3dc224 */ /* 0x080fe200078e02ff */
[----:B------:R-:W-:Y:S01]  /*7580*/  @!P3 STG.E.U8 desc[UR36][R4.64+0x68], R11 ;  /* 0x0000680b0400b986 */ /* 0x000fe2000c101124 */
[C---:B------:R-:W-:Y:S02]  /*7590*/  ISETP.LT.OR P3, PT, R0.reuse, 0x1, !P1 ;  /* 0x000000010000780c */ /* 0x040fe40004f61670 */
[-C--:B------:R-:W-:Y:S01]  /*75a0*/  @!P5 IMAD R63, R63, R114.reuse, RZ ;  /* 0x000000723f3fd224 */ /* 0x080fe200078e02ff */
[----:B------:R-:W-:Y:S01]  /*75b0*/  @!P4 STG.E.U8 desc[UR36][R4.64+0x69], R61 ;  /* 0x0000693d0400c986 */ /* 0x000fe2000c101124 */
[----:B------:R-:W-:Y:S01]  /*75c0*/  ISETP.LT.OR P4, PT, R0, 0x1, !P0 ;  /* 0x000000010000780c */ /* 0x000fe20004781670 */
[----:B0-----:R-:W-:Y:S01]  /*75d0*/  @!P2 IMAD R3, R62, R114, RZ ;  /* 0x000000723e03a224 */ /* 0x001fe200078e02ff */
[C---:B------:R-:W-:Y:S01]  /*75e0*/  ISETP.LT.OR P1, PT, R0.reuse, 0x9, !P1 ;  /* 0x000000090000780c */ /* 0x040fe20004f21670 */
        /* <DEDUP_REMOVED lines=13> */
[----:B------:R-:W-:Y:S01]  /*76c0*/  ISETP.LT.OR P5, PT, R0, 0x9, !P5 ;  /* 0x000000090000780c */ /* 0x000fe20006fa1670 */
[----:B------:R-:W-:Y:S01]  /*76d0*/  @!P0 STG.E.U8 desc[UR36][R6.64+0x71], R51 ;  /* 0x0000713306008986 */ /* 0x000fe2000c101124 */
[----:B------:R-:W-:-:S02]  /*76e0*/  ISETP.GE.AND P0, PT, R10, 0x81, PT ;  /* 0x000000810a00780c */ /* 0x000fc40003f06270 */
[----:B------:R-:W-:Y:S01]  /*76f0*/  ISETP.LT.OR P2, PT, R0, 0x9, !P2 ;  /* 0x000000090000780c */ /* 0x000fe20005741670 */
[----:B------:R0:W-:Y:S01]  /*7700*/  @!P1 STG.E.U8 desc[UR36][R6.64+0x70], R3 ;  /* 0x0000700306009986 */ /* 0x0001e2000c101124 */
[----:B------:R-:W-:Y:S01]  /*7710*/  ISETP.GE.AND P1, PT, R10, 0x82, PT ;  /* 0x000000820a00780c */ /* 0x000fe20003f26270 */
[----:B------:R-:W-:-:S04]  /*7720*/  @!P3 IMAD R53, R53, R114, RZ ;  /* 0x000000723535b224 */ /* 0x000fc800078e02ff */
[-C--:B------:R-:W-:Y:S01]  /*7730*/  @!P4 IMAD R11, R52, R114.reuse, RZ ;  /* 0x00000072340bc224 */ /* 0x080fe200078e02ff */
[----:B------:R-:W-:Y:S01]  /*7740*/  @!P3 STG.E.U8 desc[UR36][R4.64+0x79], R53 ;  /* 0x000079350400b986 */ /* 0x000fe2000c101124 */
[C---:B------:R-:W-:Y:S02]  /*7750*/  ISETP.LT.OR P3, PT, R0.reuse, 0x1, !P0 ;  /* 0x000000010000780c */ /* 0x040fe40004761670 */
[C---:B------:R-:W-:Y:S01]  /*7760*/  ISETP.LT.OR P0, PT, R0.reuse, 0x9, !P0 ;  /* 0x000000090000780c */ /* 0x040fe20004701670 */
[----:B------:R-:W-:Y:S01]  /*7770*/  @!P4 STG.E.U8 desc[UR36][R4.64+0x78], R11 ;  /* 0x0000780b0400c986 */ /* 0x000fe2000c101124 */
[----:B------:R-:W-:Y:S01]  /*7780*/  ISETP.LT.OR P4, PT, R0, 0x1, !P1 ;  /* 0x000000010000780c */ /* 0x000fe20004f81670 */
[-C--:B0-----:R-:W-:Y:S01]  /*7790*/  @!P5 IMAD R3, R54, R114.reuse, RZ ;  /* 0x000000723603d224 */ /* 0x081fe200078e02ff */
[----:B------:R-:W-:Y:S01]  /*77a0*/  ISETP.LT.OR P1, PT, R0, 0x9, !P1 ;  /* 0x000000090000780c */ /* 0x000fe20004f21670 */
[----:B------:R-:W-:-:S03]  /*77b0*/  @!P2 IMAD R55, R55, R114, RZ ;  /* 0x000000723737a224 */ /* 0x000fc600078e02ff */
[----:B------:R0:W-:Y:S01]  /*77c0*/  @!P5 STG.E.U8 desc[UR36][R6.64+0x78], R3 ;  /* 0x000078030600d986 */ /* 0x0001e2000c101124 */
[----:B------:R-:W-:Y:S02]  /*77d0*/  ISETP.GE.AND P5, PT, R10, 0x89, PT ;  /* 0x000000890a00780c */ /* 0x000fe40003fa6270 */
[-C--:B------:R-:W-:Y:S01]  /*77e0*/  @!P3 IMAD R9, R40, R114.reuse, RZ ;  /* 0x000000722809b224 */ /* 0x080fe200078e02ff */
[----:B------:R-:W-:Y:S01]  /*77f0*/  @!P2 STG.E.U8 desc[UR36][R6.64+0x79], R55 ;  /* 0x000079370600a986 */ /* 0x000fe2000c101124 */
[----:B------:R-:W-:Y:S02]  /*7800*/  ISETP.GE.AND P2, PT, R10, 0x8a, PT ;  /* 0x0000008a0a00780c */ /* 0x000fe40003f46270 */
[-C--:B------:R-:W-:Y:S01]  /*7810*/  @!P4 IMAD R41, R41, R114.reuse, RZ ;  /* 0x000000722929c224 */ /* 0x080fe200078e02ff */
        /* <DEDUP_REMOVED lines=56> */
[----:B------:R1:W-:Y:S01]  /*7ba0*/  @!P3 STG.E.U8 desc[UR36][R4.64+0xa0], R9 ;  /* 0x0000a0090400b986 */ /* 0x0003e2000c101124 */
[C---:B------:R-:W-:Y:S01]  /*7bb0*/  ISETP.LT.OR P3, PT, R0.reuse, 0x1, !P5 ;  /* 0x000000010000780c */ /* 0x040fe20006f61670 */
[-C--:B------:R-:W-:Y:S01]  /*7bc0*/  @!P0 IMAD R27, R27, R114.reuse, RZ ;  /* 0x000000721b1b8224 */ /* 0x080fe200078e02ff */
[C---:B------:R-:W-:Y:S01]  /*7bd0*/  ISETP.LT.OR P5, PT, R0.reuse, 0x9, !P5 ;  /* 0x000000090000780c */ /* 0x040fe20006fa1670 */
[----:B------:R2:W-:Y:S01]  /*7be0*/  @!P4 STG.E.U8 desc[UR36][R4.64+0xa1], R25 ;  /* 0x0000a1190400c986 */ /* 0x0005e2000c101124 */
[----:B------:R-:W-:Y:S01]  /*7bf0*/  ISETP.LT.OR P4, PT, R0, 0x1, !P2 ;  /* 0x000000010000780c */ /* 0x000fe20005781670 */
[-C--:B0-----:R-:W-:Y:S01]  /*7c00*/  @!P1 IMAD R3, R26, R114.reuse, RZ ;  /* 0x000000721a039224 */ /* 0x081fe200078e02ff */
[----:B------:R-:W-:Y:S01]  /*7c10*/  ISETP.LT.OR P2, PT, R0, 0x9, !P2 ;  /* 0x000000090000780c */ /* 0x000fe20005741670 */
[----:B------:R2:W-:Y:S04]  /*7c20*/  @!P0 STG.E.U8 desc[UR36][R6.64+0xa1], R27 ;  /* 0x0000a11b06008986 */ /* 0x0005e8000c101124 */
[----:B------:R2:W-:Y:S02]  /*7c30*/  @!P1 STG.E.U8 desc[UR36][R6.64+0xa0], R3 ;  /* 0x0000a00306009986 */ /* 0x0005e4000c101124 */
[----:B-1----:R-:W-:-:S02]  /*7c40*/  @!P3 IMAD R9, R28, R114, RZ ;  /* 0x000000721c09b224 */ /* 0x002fc400078e02ff */
[-C--:B------:R-:W-:Y:S02]  /*7c50*/  @!P5 IMAD R11, R30, R114.reuse, RZ ;  /* 0x000000721e0bd224 */ /* 0x080fe400078e02ff */
[-C--:B------:R-:W-:Y:S01]  /*7c60*/  @!P4 IMAD R29, R29, R114.reuse, RZ ;  /* 0x000000721d1dc224 */ /* 0x080fe200078e02ff */
[----:B------:R2:W-:Y:S01]  /*7c70*/  @!P3 STG.E.U8 desc[UR36][R4.64+0xa8], R9 ;  /* 0x0000a8090400b986 */ /* 0x0005e2000c101124 */
[----:B------:R-:W-:-:S03]  /*7c80*/  @!P2 IMAD R31, R31, R114, RZ ;  /* 0x000000721f1fa224 */ /* 0x000fc600078e02ff */
[----:B------:R2:W-:Y:S04]  /*7c90*/  @!P4 STG.E.U8 desc[UR36][R4.64+0xa9], R29 ;  /* 0x0000a91d0400c986 */ /* 0x0005e8000c101124 */
[----:B------:R2:W-:Y:S04]  /*7ca0*/  @!P5 STG.E.U8 desc[UR36][R6.64+0xa8], R11 ;  /* 0x0000a80b0600d986 */ /* 0x0005e8000c101124 */
[----:B------:R2:W-:Y:S02]  /*7cb0*/  @!P2 STG.E.U8 desc[UR36][R6.64+0xa9], R31 ;  /* 0x0000a91f0600a986 */ /* 0x0005e4000c101124 */
.L_x_215:
[----:B------:R-:W-:Y:S05]  /*7cc0*/  BSYNC B0 ;  /* 0x0000000000007941 */ /* 0x000fea0003800000 */
.L_x_37:
[----:B0-2---:R-:W2:Y:S01]  /*7cd0*/  LDL.64 R2, [R1] ;  /* 0x0000000001027983 */ /* 0x005ea20000100a00 */
[----:B------:R-:W-:Y:S01]  /*7ce0*/  ULDC.64 UR4, c[0x0][0x650] ;  /* 0x0001940000047ab9 */ /* 0x000fe20000000a00 */
[----:B------:R0:W-:Y:S01]  /*7cf0*/  SYNCS.ARRIVE.TRANS64.A1T0 RZ, [R122+UR44], RZ ;  /* 0x000000ff7aff79a7 */ /* 0x0001e2000810002c */
[----:B------:R-:W-:Y:S01]  /*7d00*/  PRMT R0, RZ, 0x7610, R0 ;  /* 0x00007610ff007816 */ /* 0x000fe20000000000 */
[----:B------:R-:W-:Y:S02]  /*7d10*/  IMAD.MOV.U32 R19, RZ, RZ, -0x1 ;  /* 0xffffffffff137424 */ /* 0x000fe400078e00ff */
[----:B------:R-:W-:Y:S01]  /*7d20*/  IMAD.MOV.U32 R22, RZ, RZ, -0x1 ;  /* 0xffffffffff167424 */ /* 0x000fe200078e00ff */
[----:B--2---:R-:W-:-:S04]  /*7d30*/  LEA R18, P0, R2, R18, 0x1 ;  /* 0x0000001202127211 */ /* 0x004fc800078008ff */
[----:B------:R-:W-:Y:S01]  /*7d40*/  LEA.HI.X R17, R2, R17, R23, 0x1, P0 ;  /* 0x0000001102117211 */ /* 0x000fe200000f0c17 */
[----:B------:R-:W-:Y:S01]  /*7d50*/  IMAD.MOV.U32 R2, RZ, RZ, -0x1 ;  /* 0xffffffffff027424 */ /* 0x000fe200078e00ff */
[----:B------:R-:W-:-:S04]  /*7d60*/  ISETP.GE.U32.AND P0, PT, R18, UR4, PT ;  /* 0x0000000412007c0c */ /* 0x000fc8000bf06070 */
[----:B------:R-:W-:-:S13]  /*7d70*/  ISETP.GE.U32.AND.EX P0, PT, R17, UR5, PT, P0 ;  /* 0x0000000511007c0c */ /* 0x000fda000bf06100 */
[----:B0-----:R-:W-:Y:S05]  /*7d80*/  @P0 BRA `(.L_x_216) ;  /* 0x0000000400700947 */ /* 0x001fea0003800000 */
[----:B------:R-:W0:Y:S01]  /*7d90*/  S2R R10, SR_CTAID.X ;  /* 0x00000000000a7919 */ /* 0x000e220000002500 */
[----:B------:R-:W2:Y:S01]  /*7da0*/  LDC.64 R8, c[0x0][0x628] ;  /* 0x00018a00ff087b82 */ /* 0x000ea20000000a00 */
[----:B------:R-:W-:Y:S01]  /*7db0*/  ULDC UR4, c[0x0][0x150] ;  /* 0x0000540000047ab9 */ /* 0x000fe20000000800 */
[----:B---3--:R-:W-:Y:S01]  /*7dc0*/  IMAD.MOV.U32 R6, RZ, RZ, R18 ;  /* 0x000000ffff067224 */ /* 0x008fe200078e0012 */
[----:B------:R-:W3:Y:S01]  /*7dd0*/  S2R R20, SR_CTAID.Y ;  /* 0x0000000000147919 */ /* 0x000ee20000002600 */
[----:B------:R-:W-:-:S04]  /*7de0*/  IMAD.MOV.U32 R7, RZ, RZ, R17 ;  /* 0x000000ffff077224 */ /* 0x000fc800078e0011 */
[----:B-1----:R-:W1:Y:S08]  /*7df0*/  LDC R15, c[0x0][0x144] ;  /* 0x00005100ff0f7b82 */ /* 0x002e700000000800 */
[----:B------:R-:W1:Y:S08]  /*7e00*/  LDC R0, c[0x0][0x630] ;  /* 0x00018c00ff007b82 */ /* 0x000e700000000800 */
[----:B------:R-:W1:Y:S01]  /*7e10*/  LDC.64 R12, c[0x0][0x620] ;  /* 0x00018800ff0c7b82 */ /* 0x000e620000000a00 */
[----:B--2---:R-:W-:-:S04]  /*7e20*/  ISETP.NE.U32.AND P0, PT, R8, RZ, PT ;  /* 0x000000ff0800720c */ /* 0x004fc80003f05070 */
[----:B------:R-:W-:Y:S02]  /*7e30*/  ISETP.NE.AND.EX P0, PT, R9, RZ, PT, P0 ;  /* 0x000000ff0900720c */ /* 0x000fe40003f05300 */
[----:B0-----:R-:W-:-:S05]  /*7e40*/  I2FP.F32.U32 R2, R10 ;  /* 0x0000000a00027245 */ /* 0x001fca0000201000 */
[----:B------:R-:W-:-:S04]  /*7e50*/  FMUL R2, R2, UR4 ;  /* 0x0000000402027c20 */ /* 0x000fc80008400000 */
[----:B------:R0:W2:Y:S02]  /*7e60*/  F2I.U32.TRUNC.NTZ R14, R2 ;  /* 0x00000002000e7305 */ /* 0x0000a4000020f000 */
[----:B---3--:R-:W-:Y:S05]  /*7e70*/  @!P0 BRA `(.L_x_217) ;  /* 0x0000000000288947 */ /* 0x008fea0003800000 */
[----:B------:R-:W3:Y:S02]  /*7e80*/  LDC R3, c[0x0][0x634] ;  /* 0x00018d00ff037b82 */ /* 0x000ee40000000800 */
[----:B---3--:R-:W-:-:S05]  /*7e90*/  IADD3 R7, P0, R18, R3, RZ ;  /* 0x0000000312077210 */ /* 0x008fca0007f1e0ff */
[----:B------:R-:W-:-:S04]  /*7ea0*/  IMAD.X R11, RZ, RZ, R17, P0 ;  /* 0x000000ffff0b7224 */ /* 0x000fc800000e0611 */
[----:B0-----:R-:W-:-:S04]  /*7eb0*/  IMAD.WIDE.U32 R2, R11, R8, RZ ;  /* 0x000000080b027225 */ /* 0x001fc800078e00ff */
[----:B----4-:R-:W-:-:S04]  /*7ec0*/  IMAD.WIDE.U32 R4, P0, R7, R9, R2 ;  /* 0x0000000907047225 */ /* 0x010fc80007800002 */
[----:B------:R-:W-:-:S04]  /*7ed0*/  IMAD.WIDE.U32 R2, R7, R8, RZ ;  /* 0x0000000807027225 */ /* 0x000fc800078e00ff */
[----:B------:R-:W-:Y:S01]  /*7ee0*/  IMAD.X R7, RZ, RZ, RZ, P0 ;  /* 0x000000ffff077224 */ /* 0x000fe200000e06ff */
[----:B------:R-:W-:Y:S01]  /*7ef0*/  IADD3 RZ, P0, R3, R4, RZ ;  /* 0x0000000403ff7210 */ /* 0x000fe20007f1e0ff */
[----:B------:R-:W-:-:S04]  /*7f00*/  IMAD.MOV.U32 R6, RZ, RZ, R5 ;  /* 0x000000ffff067224 */ /* 0x000fc800078e0005 */
[----:B------:R-:W-:-:S08]  /*7f10*/  IMAD.WIDE.U32.X R6, R11, R9, R6, P0 ;  /* 0x000000090b067225 */ /* 0x000fd000000e0406 */
.L_x_217:
[----:B------:R-:W3:Y:S01]  /*7f20*/  LDC.64 R26, c[0x0][0x640] ;  /* 0x00019000ff1a7b82 */ /* 0x000ee20000000a00 */
[-C--:B-1----:R-:W-:Y:S01]  /*7f30*/  SHF.R.U64 R11, R6, R0.reuse, R7 ;  /* 0x00000000060b7219 */ /* 0x082fe20000001207 */
[----:B------:R-:W-:Y:S01]  /*7f40*/  IMAD.MOV.U32 R19, RZ, RZ, R17 ;  /* 0x000000ffff137224 */ /* 0x000fe200078e0011 */
[----:B------:R-:W-:Y:S01]  /*7f50*/  SHF.R.U32.HI R0, RZ, R0, R7 ;  /* 0x00000000ff007219 */ /* 0x000fe20000011607 */
[----:B--2---:R-:W-:Y:S01]  /*7f60*/  IMAD.MOV R14, RZ, RZ, -R14 ;  /* 0x000000ffff0e7224 */ /* 0x004fe200078e0a0e */
[----:B----4-:R-:W-:Y:S01]  /*7f70*/  IADD3 R5, P0, RZ, -R11, RZ ;  /* 0x8000000bff057210 */ /* 0x010fe20007f1e0ff */
[----:B------:R-:W-:Y:S01]  /*7f80*/  ULDC UR4, c[0x0][0x154] ;  /* 0x0000550000047ab9 */ /* 0x000fe20000000800 */
[----:B------:R-:W-:Y:S01]  /*7f90*/  IMAD.MOV.U32 R7, RZ, RZ, 0x1 ;  /* 0x00000001ff077424 */ /* 0x000fe200078e00ff */
[----:B------:R-:W1:Y:S01]  /*7fa0*/  LDC R4, c[0x0][0x618] ;  /* 0x00018600ff047b82 */ /* 0x000e620000000800 */
[----:B------:R-:W-:Y:S02]  /*7fb0*/  IMAD R22, R15, R14, R10 ;  /* 0x0000000e0f167224 */ /* 0x000fe400078e020a */
[----:B------:R-:W-:-:S04]  /*7fc0*/  IMAD.X R3, RZ, RZ, ~R0, P0 ;  /* 0x000000ffff037224 */ /* 0x000fc800000e0e00 */
[-C--:B------:R-:W-:Y:S01]  /*7fd0*/  IMAD R0, R3, R12.reuse, RZ ;  /* 0x0000000c03007224 */ /* 0x080fe200078e02ff */
[----:B------:R-:W2:Y:S01]  /*7fe0*/  LDC R6, c[0x0][0x608] ;  /* 0x00018200ff067b82 */ /* 0x000ea20000000800 */
[----:B0-----:R-:W-:-:S04]  /*7ff0*/  IMAD.WIDE.U32 R2, R5, R12, R18 ;  /* 0x0000000c05027225 */ /* 0x001fc800078e0012 */
[----:B------:R-:W-:Y:S01]  /*8000*/  IMAD R5, R5, R13, R0 ;  /* 0x0000000d05057224 */ /* 0x000fe200078e0200 */
[----:B------:R-:W-:Y:S02]  /*8010*/  I2FP.F32.U32 R0, R20 ;  /* 0x0000001400007245 */ /* 0x000fe40000201000 */
[----:B------:R-:W0:Y:S01]  /*8020*/  LDC R24, c[0x0][0x658] ;  /* 0x00019600ff187b82 */ /* 0x000e220000000800 */
[----:B------:R-:W-:Y:S01]  /*8030*/  IMAD.IADD R3, R3, 0x1, R5 ;  /* 0x0000000103037824 */ /* 0x000fe200078e0205 */
[----:B---3--:R-:W-:Y:S01]  /*8040*/  ISETP.NE.U32.AND P0, PT, R26, RZ, PT ;  /* 0x000000ff1a00720c */ /* 0x008fe20003f05070 */
[----:B------:R-:W-:Y:S01]  /*8050*/  FMUL R0, R0, UR4 ;  /* 0x0000000400007c20 */ /* 0x000fe20008400000 */
[----:B------:R-:W-:Y:S02]  /*8060*/  IMAD.MOV.U32 R5, RZ, RZ, -0x1 ;  /* 0xffffffffff057424 */ /* 0x000fe400078e00ff */
[----:B------:R-:W-:Y:S01]  /*8070*/  ISETP.NE.AND.EX P0, PT, R27, RZ, PT, P0 ;  /* 0x000000ff1b00720c */ /* 0x000fe20003f05300 */
[----:B------:R3:W4:Y:S01]  /*8080*/  F2I.U32.TRUNC.NTZ R12, R0 ;  /* 0x00000000000c7305 */ /* 0x000722000020f000 */
[----:B------:R-:W3:Y:S01]  /*8090*/  LDC R15, c[0x0][0x148] ;  /* 0x00005200ff0f7b82 */ /* 0x000ee20000000800 */
[----:B-1----:R-:W-:-:S02]  /*80a0*/  SHF.R.U64 R10, R2, R4, R3 ;  /* 0x00000004020a7219 */ /* 0x002fc40000001203 */
[----:B------:R-:W-:-:S05]  /*80b0*/  SHF.R.U32.HI R3, RZ, R4, R3 ;  /* 0x00000004ff037219 */ /* 0x000fca0000011603 */
[----:B------:R-:W1:Y:S01]  /*80c0*/  LDC R14, c[0x0][0x600] ;  /* 0x00018000ff0e7b82 */ /* 0x000e620000000800 */
[-CC-:B--2---:R-:W-:Y:S02]  /*80d0*/  SHF.R.U64 R8, R10, R6.reuse, R3.reuse ;  /* 0x000000060a087219 */ /* 0x184fe40000001203 */
[----:B------:R-:W-:-:S05]  /*80e0*/  SHF.R.U32.HI R3, RZ, R6, R3 ;  /* 0x00000006ff037219 */ /* 0x000fca0000011603 */
[----:B------:R-:W2:Y:S01]  /*80f0*/  LDC R21, c[0x0][0x648] ;  /* 0x00019200ff157b82 */ /* 0x000ea20000000800 */
[-CC-:B0-----:R-:W-:Y:S02]  /*8100*/  SHF.R.U64 R13, R8, R24.reuse, R3.reuse ;  /* 0x00000018080d7219 */ /* 0x181fe40000001203 */
[-C--:B------:R-:W-:Y:S02]  /*8110*/  SHF.L.U32 R5, R5, R24.reuse, RZ ;  /* 0x0000001805057219 */ /* 0x080fe400000006ff */
[-C--:B------:R-:W-:Y:S01]  /*8120*/  SHF.R.U32.HI R3, RZ, R24.reuse, R3 ;  /* 0x00000018ff037219 */ /* 0x080fe20000011603 */
[----:B------:R-:W-:Y:S01]  /*8130*/  IMAD.MOV.U32 R2, RZ, RZ, R13 ;  /* 0x000000ffff027224 */ /* 0x000fe200078e000d */
[----:B------:R-:W-:Y:S01]  /*8140*/  SHF.L.U32 R24, R7, R24, RZ ;  /* 0x0000001807187219 */ /* 0x000fe200000006ff */
[----:B------:R-:W0:Y:S01]  /*8150*/  LDC R25, c[0x0][0x638] ;  /* 0x00018e00ff197b82 */ /* 0x000e220000000800 */
[----:B------:R-:W-:-:S07]  /*8160*/  LOP3.LUT R19, RZ, R5, RZ, 0x33, !PT ;  /* 0x00000005ff137212 */ /* 0x000fce00078e33ff */
[----:B------:R-:W0:Y:S01]  /*8170*/  LDC R28, c[0x0][0x610] ;  /* 0x00018400ff1c7b82 */ /* 0x000e220000000800 */
[----:B----4-:R-:W-:Y:S05]  /*8180*/  @!P0 BRA `(.L_x_218) ;  /* 0x0000000000288947 */ /* 0x010fea0003800000 */
[----:B---3--:R-:W3:Y:S02]  /*8190*/  LDC R0, c[0x0][0x64c] ;  /* 0x00019300ff007b82 */ /* 0x008ee40000000800 */
[----:B---3--:R-:W-:-:S05]  /*81a0*/  IADD3 R7, P0, R13, R0, RZ ;  /* 0x000000000d077210 */ /* 0x008fca0007f1e0ff */
        /* <DEDUP_REMOVED lines=8> */
.L_x_218:
[----:B------:R-:W4:Y:S01]  /*8230*/  LDC R4, c[0x0][0x65c] ;  /* 0x00019700ff047b82 */ /* 0x000f220000000800 */
[----:B--23--:R-:W-:Y:S01]  /*8240*/  SHF.R.U64 R0, R2, R21, R3 ;  /* 0x0000001502007219 */ /* 0x00cfe20000001203 */
[----:B-1----:R-:W-:Y:S01]  /*8250*/  VIADD R3, R14, 0xffffffff ;  /* 0xffffffff0e037836 */ /* 0x002fe20000000000 */
[----:B------:R-:W-:Y:S01]  /*8260*/  LOP3.LUT R19, R8, R19, RZ, 0xc0, !PT ;  /* 0x0000001308137212 */ /* 0x000fe200078ec0ff */
[----:B------:R-:W-:Y:S02]  /*8270*/  IMAD.MOV R12, RZ, RZ, -R12 ;  /* 0x000000ffff0c7224 */ /* 0x000fe400078e0a0c */
[----:B------:R-:W-:Y:S01]  /*8280*/  IMAD.MOV R2, RZ, RZ, -R0 ;  /* 0x000000ffff027224 */ /* 0x000fe200078e0a00 */
[----:B------:R-:W-:Y:S01]  /*8290*/  LOP3.LUT R3, R10, R3, RZ, 0xc0, !PT ;  /* 0x000000030a037212 */ /* 0x000fe200078ec0ff */
[----:B------:R-:W-:Y:S02]  /*82a0*/  IMAD R19, R24, R0, R19 ;  /* 0x0000000018137224 */ /* 0x000fe400078e0213 */
[----:B0-----:R-:W-:-:S04]  /*82b0*/  IMAD R0, R2, R25, R13 ;  /* 0x0000001902007224 */ /* 0x001fc800078e020d */
[----:B------:R-:W-:Y:S01]  /*82c0*/  IMAD R2, R0, R14, R3 ;  /* 0x0000000e00027224 */ /* 0x000fe200078e0203 */
[----:B----4-:R-:W-:Y:S01]  /*82d0*/  ISETP.NE.AND P0, PT, R4, 0x1, PT ;  /* 0x000000010400780c */ /* 0x010fe20003f05270 */
[----:B------:R-:W-:-:S05]  /*82e0*/  IMAD.MOV.U32 R4, RZ, RZ, 0x1 ;  /* 0x00000001ff047424 */ /* 0x000fca00078e00ff */
[----:B------:R-:W-:-:S07]  /*82f0*/  PRMT R0, R4, 0x7610, R0 ;  /* 0x0000761004007816 */ /* 0x000fce0000000000 */
[----:B------:R-:W-:-:S04]  /*8300*/  @P0 IMAD R22, R15, R12, R20 ;  /* 0x0000000c0f160224 */ /* 0x000fc800078e0214 */
[----:B------:R-:W-:-:S05]  /*8310*/  IMAD R19, R19, R28, R22 ;  /* 0x0000001c13137224 */ /* 0x000fca00078e0216 */
[----:B------:R-:W-:Y:S02]  /*8320*/  SEL R22, R2, R19, !P0 ;  /* 0x0000001302167207 */ /* 0x000fe40004000000 */
[----:B------:R-:W-:Y:S01]  /*8330*/  SEL R19, R19, R2, !P0 ;  /* 0x0000000213137207 */ /* 0x000fe20004000000 */
[----:B------:R-:W-:-:S07]  /*8340*/  IMAD.MOV.U32 R2, RZ, RZ, R11 ;  /* 0x000000ffff027224 */ /* 0x000fce00078e000b */
.L_x_216:
[----:B------:R-:W-:Y:S02]  /*8350*/  LOP3.LUT P0, RZ, R0, 0xff, RZ, 0xc0, !PT ;  /* 0x000000ff00ff7812 */ /* 0x000fe4000780c0ff */
[----:B------:R-:W-:-:S11]  /*8360*/  LOP3.LUT R125, R125, 0x1, RZ, 0x3c, !PT ;  /* 0x000000017d7d7812 */ /* 0x000fd600078e3cff */
[----:B------:R-:W-:Y:S05]  /*8370*/  @P0 BRA `(.L_x_219) ;  /* 0xffffff9400240947 */ /* 0x000fea000383ffff */
[----:B------:R-:W-:Y:S05]  /*8380*/  EXIT ;  /* 0x000000000000794d */ /* 0x000fea0003800000 */
.L_x_18:
[----:B------:R-:W-:-:S08]  /*8390*/  ISETP.NE.AND P0, PT, R5, RZ, PT ;  /* 0x000000ff0500720c */ /* 0x000fd00003f05270 */
[----:B0-----:R-:W0:-:S00]  /*83a0*/  USETMAXREG.DEALLOC.CTAPOOL 0x28 ;  /* 0x00000028000079c8 */ /* 0x001e0000080e0500 */
[----:B------:R-:W-:Y:S05]  /*83b0*/  @P0 EXIT ;  /* 0x000000000000094d */ /* 0x000fea0003800000 */
[----:B0-----:R-:W-:Y:S01]  /*83c0*/  LOP3.LUT P0, RZ, R8, 0xff, RZ, 0xc0, !PT ;  /* 0x000000ff08ff7812 */ /* 0x001fe2000780c0ff */
[----:B------:R-:W-:Y:S02]  /*83d0*/  IMAD.MOV.U32 R0, RZ, RZ, 0x1 ;  /* 0x00000001ff007424 */ /* 0x000fe400078e00ff */
[----:B------:R-:W-:-:S10]  /*83e0*/  IMAD.MOV.U32 R8, RZ, RZ, RZ ;  /* 0x000000ffff087224 */ /* 0x000fd400078e00ff */
[----:B------:R-:W-:Y:S05]  /*83f0*/  @!P0 BRA `(.L_x_220) ;  /* 0x0000000c003c8947 */ /* 0x000fea0003800000 */
[----:B------:R-:W0:Y:S01]  /*8400*/  S2R R6, SR_CgaCtaId ;  /* 0x0000000000067919 */ /* 0x000e220000008800 */
[----:B------:R-:W-:Y:S01]  /*8410*/  LOP3.LUT P0, RZ, R4, 0x1f, RZ, 0xc0, !PT ;  /* 0x0000001f04ff7812 */ /* 0x000fe2000780c0ff */
[----:B------:R-:W-:Y:S01]  /*8420*/  ULDC UR5, c[0x0][0x658] ;  /* 0x0001960000057ab9 */ /* 0x000fe20000000800 */
[C---:B------:R-:W-:Y:S01]  /*8430*/  ISETP.NE.AND P2, PT, R3.reuse, RZ, PT ;  /* 0x000000ff0300720c */ /* 0x040fe20003f45270 */
[----:B------:R-:W-:Y:S01]  /*8440*/  UMOV UR6, 0xffffffff ;  /* 0xffffffff00067882 */ /* 0x000fe20000000000 */
[----:B------:R-:W-:Y:S01]  /*8450*/  ISETP.NE.OR P0, PT, R3, RZ, !P0 ;  /* 0x000000ff0300720c */ /* 0x000fe20004705670 */
[----:B------:R-:W-:Y:S01]  /*8460*/  IMAD.MOV.U32 R3, RZ, RZ, 0x1600 ;  /* 0x00001600ff037424 */ /* 0x000fe200078e00ff */
[----:B------:R-:W-:Y:S01]  /*8470*/  BSSY B0, `(.L_x_220) ;  /* 0x00000c7000007945 */ /* 0x000fe20003800000 */
[----:B------:R-:W-:Y:S01]  /*8480*/  USHF.L.U32 UR6, UR6, UR5, URZ ;  /* 0x0000000506067299 */ /* 0x000fe2000800063f */
[----:B------:R-:W-:Y:S01]  /*8490*/  IMAD.MOV.U32 R9, RZ, RZ, 0x1 ;  /* 0x00000001ff097424 */ /* 0x000fe200078e00ff */
[----:B------:R-:W-:Y:S01]  /*84a0*/  LOP3.LUT R7, R16, 0x2, RZ, 0xfc, !PT ;  /* 0x0000000210077812 */ /* 0x000fe200078efcff */
[----:B------:R-:W-:Y:S01]  /*84b0*/  IMAD.MOV.U32 R0, RZ, RZ, 0x1 ;  /* 0x00000001ff007424 */ /* 0x000fe200078e00ff */
[----:B------:R-:W-:Y:S01]  /*84c0*/  ULDC UR4, c[0x0][0x600] ;  /* 0x0001800000047ab9 */ /* 0x000fe20000000800 */
[----:B------:R-:W-:Y:S01]  /*84d0*/  IMAD.MOV.U32 R8, RZ, RZ, RZ ;  /* 0x000000ffff087224 */ /* 0x000fe200078e00ff */
[----:B------:R-:W-:Y:S01]  /*84e0*/  UMOV UR7, 0x1 ;  /* 0x0000000100077882 */ /* 0x000fe20000000000 */
[----:B------:R-:W-:-:S02]  /*84f0*/  UIADD3 UR19, UR40, 0x1, URZ ;  /* 0x0000000128137890 */ /* 0x000fc4000fffe03f */
[----:B------:R-:W-:Y:S02]  /*8500*/  UIADD3 UR15, UR4, -0x1, URZ ;  /* 0xffffffff040f7890 */ /* 0x000fe4000fffe03f */
[----:B------:R-:W-:Y:S02]  /*8510*/  USHF.L.U32 UR17, UR7, UR5, URZ ;  /* 0x0000000507117299 */ /* 0x000fe4000800063f */
[----:B------:R-:W-:Y:S01]  /*8520*/  ULOP3.LUT UR16, URZ, UR6, URZ, 0x33, !UPT ;  /* 0x000000063f107292 */ /* 0x000fe2000f8e333f */
[----:B------:R-:W-:Y:S01]  /*8530*/  ULDC.64 UR20, c[0x0][0x198] ;  /* 0x0000660000147ab9 */ /* 0x000fe20000000a00 */
[----:B0-----:R-:W-:-:S05]  /*8540*/  LOP3.LUT R6, R6, 0x1, RZ, 0xc0, !PT ;  /* 0x0000000106067812 */ /* 0x001fca00078ec0ff */
[----:B------:R-:W-:-:S07]  /*8550*/  IMAD R10, R6, R3, 0xf200 ;  /* 0x0000f200060a7424 */ /* 0x000fce00078e0203 */
.L_x_232:
[----:B------:R-:W-:-:S03]  /*8560*/  UMOV UR4, 0xffffffff ;  /* 0xffffffff00047882 */ /* 0x000fc60000000000 */
[----:B------:R-:W-:Y:S05]  /*8570*/  BRA.DIV UR4, `(.L_x_221) ;  /* 0x00000016047c7947 */ /* 0x000fea000b800000 */
[----:B------:R-:W-:-:S13]  /*8580*/  ELECT P6, URZ, PT ;  /* 0x00000000003f782f */ /* 0x000fda00038c0000 */
.L_x_256:
[----:B------:R-:W0:Y:S01]  /*8590*/  LDC R3, c[0x0][0x28c] ;  /* 0x0000a300ff037b82 */ /* 0x000e220000000800 */
[----:B------:R-:W-:Y:S01]  /*85a0*/  BSSY B1, `(.L_x_222) ;  /* 0x000003a000017945 */ /* 0x000fe20003800000 */
[----:B0-----:R-:W-:-:S13]  /*85b0*/  ISETP.LT.OR P6, PT, R3, 0x1, !P6 ;  /* 0x000000010300780c */ /* 0x001fda00077c1670 */
[----:B------:R-:W-:Y:S05]  /*85c0*/  @P6 BRA `(.L_x_223) ;  /* 0x0000000000dc6947 */ /* 0x000fea0003800000 */
[----:B------:R-:W-:Y:S02]  /*85d0*/  IMAD R22, R22, 0x2, R6 ;  /* 0x0000000216167824 */ /* 0x000fe400078e0206 */
[----:B------:R-:W-:Y:S02]  /*85e0*/  IMAD.SHL.U32 R19, R19, 0x40, RZ ;  /* 0x0000004013137824 */ /* 0x000fe400078e00ff */
[----:B------:R-:W-:Y:S02]  /*85f0*/  IMAD.MOV.U32 R14, RZ, RZ, RZ ;  /* 0x000000ffff0e7224 */ /* 0x000fe400078e00ff */
[----:B------:R-:W-:Y:S02]  /*8600*/  IMAD.U32 R15, RZ, RZ, UR19 ;  /* 0x00000013ff0f7e24 */ /* 0x000fe4000f8e00ff */
[----:B------:R-:W-:Y:S02]  /*8610*/  IMAD.MOV.U32 R3, RZ, RZ, R0 ;  /* 0x000000ffff037224 */ /* 0x000fe400078e0000 */
[----:B------:R-:W-:-:S02]  /*8620*/  IMAD.MOV.U32 R5, RZ, RZ, R8 ;  /* 0x000000ffff057224 */ /* 0x000fc400078e0008 */
[----:B------:R-:W-:-:S07]  /*8630*/  IMAD R22, R22, 0x58, RZ ;  /* 0x0000005816167824 */ /* 0x000fce00078e02ff */
.L_x_227:
[----:B------:R-:W0:Y:S01]  /*8640*/  S2R R11, SR_CgaCtaId ;  /* 0x00000000000b7919 */ /* 0x000e220000008800 */
[----:B------:R-:W-:-:S04]  /*8650*/  MOV R4, 0x400 ;  /* 0x0000040000047802 */ /* 0x000fc80000000f00 */
[----:B0-----:R-:W-:Y:S02]  /*8660*/  LEA R12, R11, R4, 0x18 ;  /* 0x000000040b0c7211 */ /* 0x001fe400078ec0ff */
[----:B------:R-:W-:Y:S01]  /*8670*/  SHF.L.U32 R4, R3, 0x1f, RZ ;  /* 0x0000001f03047819 */ /* 0x000fe200000006ff */
[----:B------:R-:W0:Y:S02]  /*8680*/  @!P2 LDC R11, c[0x0][0x500] ;  /* 0x00014000ff0bab82 */ /* 0x000e240000000800 */
[----:B------:R-:W-:-:S04]  /*8690*/  IMAD R13, R5, 0x8, R12 ;  /* 0x00000008050d7824 */ /* 0x000fc800078e020c */
[----:B------:R-:W1:Y:S02]  /*86a0*/  SYNCS.PHASECHK.TRANS64.TRYWAIT P1, [R13+URZ+0x78], R4 ;  /* 0x000078040d0075a7 */ /* 0x000e64000802017f */
[----:B-1----:R-:W-:Y:S05]  /*86b0*/  @!P1 BRA `(.L_x_224) ;  /* 0x00000014004c9947 */ /* 0x002fea0003800000 */
.L_x_257:
[----:B-1----:R-:W-:Y:S01]  /*86c0*/  PRMT R4, R7, 0x9910, RZ ;  /* 0x0000991007047816 */ /* 0x002fe200000000ff */
[----:B0-----:R0:W-:Y:S03]  /*86d0*/  @!P2 SYNCS.ARRIVE.TRANS64 RZ, [R13+URZ], R11 ;  /* 0x0000000b0dffa9a7 */ /* 0x0011e6000800003f */
[----:B------:R-:W-:-:S13]  /*86e0*/  ISETP.NE.AND P1, PT, R4, 0x2, PT ;  /* 0x000000020400780c */ /* 0x000fda0003f25270 */
[----:B0-----:R-:W-:Y:S05]  /*86f0*/  @P1 BRA `(.L_x_225) ;  /* 0x0000000000041947 */ /* 0x001fea0003800000 */
[----:B------:R-:W-:Y:S01]  /*8700*/  BPT.TRAP 0x1 ;  /* 0x000000040000795c */ /* 0x000fe20000300000 */
.L_x_225:
[----:B------:R-:W-:Y:S05]  /*8710*/  @P0 BRA `(.L_x_226) ;  /* 0x0000000000040947 */ /* 0x000fea0003800000 */
[----:B------:R-:W-:Y:S01]  /*8720*/  BPT.TRAP 0x1 ;  /* 0x000000040000795c */ /* 0x000fe20000300000 */
.L_x_226:
[----:B------:R-:W-:Y:S01]  /*8730*/  IMAD R4, R5, 0x1000, R12 ;  /* 0x0000100005047824 */ /* 0x000fe200078e020c */
[----:B------:R-:W-:Y:S01]  /*8740*/  R2UR UR13, R12 ;  /* 0x000000000c0d72ca */ /* 0x000fe200000e0000 */
[----:B------:R-:W-:Y:S01]  /*8750*/  VIADD R15, R15, 0xffffffff ;  /* 0xffffffff0f0f7836 */ /* 0x000fe20000000000 */
[----:B------:R-:W-:Y:S01]  /*8760*/  R2UR UR9, R13 ;  /* 0x000000000d0972ca */ /* 0x000fe200000e0000 */
[----:B------:R-:W-:Y:S01]  /*8770*/  UIADD3 UR4, UP0, UR20, 0xf0, URZ ;  /* 0x000000f014047890 */ /* 0x000fe2000ff1e03f */
[----:B------:R-:W-:Y:S01]  /*8780*/  R2UR UR5, R4 ;  /* 0x00000000040572ca */ /* 0x000fe200000e0000 */
[----:B------:R-:W-:Y:S01]  /*8790*/  IMAD R4, R5, 0x2c00, R10 ;  /* 0x00002c0005047824 */ /* 0x000fe200078e020a */
[----:B------:R-:W-:Y:S01]  /*87a0*/  R2UR UR11, R19 ;  /* 0x00000000130b72ca */ /* 0x000fe200000e0000 */
[----:B------:R-:W-:Y:S01]  /*87b0*/  UIADD3 UR22, UP1, UR20, 0x1f0, URZ ;  /* 0x000001f014167890 */ /* 0x000fe2000ff3e03f */
[----:B------:R-:W-:Y:S01]  /*87c0*/  R2UR UR10, R14 ;  /* 0x000000000e0a72ca */ /* 0x000fe200000e0000 */
[----:B------:R-:W-:Y:S01]  /*87d0*/  VIADD R5, R5, 0x1 ;  /* 0x0000000105057836 */ /* 0x000fe20000000000 */
[----:B------:R-:W-:Y:S01]  /*87e0*/  R2UR UR8, R4 ;  /* 0x00000000040872ca */ /* 0x000fe200000e0000 */
[----:B------:R-:W-:Y:S01]  /*87f0*/  UIADD3.X UR23, URZ, UR21, URZ, UP1, !UPT ;  /* 0x000000153f177290 */ /* 0x000fe20008ffe43f */
[----:B------:R-:W-:Y:S01]  /*8800*/  R2UR UR12, R2 ;  /* 0x00000000020c72ca */ /* 0x000fe200000e0000 */
[----:B------:R-:W-:Y:S01]  /*8810*/  UMOV UR6, 0x0 ;  /* 0x0000000000067882 */ /* 0x000fe20000000000 */
[----:B------:R-:W-:Y:S01]  /*8820*/  R2UR UR18, R22 ;  /* 0x00000000161272ca */ /* 0x000fe200000e0000 */
[----:B------:R-:W-:Y:S01]  /*8830*/  UMOV UR7, 0x10000000 ;  /* 0x1000000000077882 */ /* 0x000fe20000000000 */
[----:B------:R-:W-:Y:S01]  /*8840*/  ISETP.GT.AND P3, PT, R15, 0x1, PT ;  /* 0x000000010f00780c */ /* 0x000fe20003f64270 */
[----:B------:R-:W-:Y:S01]  /*8850*/  UIADD3 UR14, UR5, 0x200, URZ ;  /* 0x00000200050e7890 */ /* 0x000fe2000fffe03f */
[C---:B------:R-:W-:Y:S01]  /*8860*/  ISETP.NE.AND P1, PT, R5.reuse, 0xf, PT ;  /* 0x0000000f0500780c */ /* 0x040fe20003f25270 */
[----:B------:R-:W-:Y:S01]  /*8870*/  UIADD3.X UR5, URZ, UR21, URZ, UP0, !UPT ;  /* 0x000000153f057290 */ /* 0x000fe200087fe43f */
[----:B------:R-:W-:Y:S01]  /*8880*/  VIADD R14, R14, 0x40 ;  /* 0x000000400e0e7836 */ /* 0x000fe20000000000 */
[----:B------:R-:W-:Y:S01]  /*8890*/  UMOV UR24, 0x30000 ;  /* 0x0003000000187882 */ /* 0x000fe20000000000 */
[----:B------:R-:W-:Y:S01]  /*88a0*/  SEL R4, RZ, 0x1, P1 ;  /* 0x00000001ff047807 */ /* 0x000fe20000800000 */
[----:B------:R-:W-:Y:S01]  /*88b0*/  UIADD3 UR13, UR13, UR8, URZ ;  /* 0x000000080d0d7290 */ /* 0x000fe2000fffe03f */
[----:B------:R-:W-:-:S02]  /*88c0*/  SEL R5, R5, RZ, P1 ;  /* 0x000000ff05057207 */ /* 0x000fc40000800000 */
[----:B------:R-:W-:Y:S01]  /*88d0*/  UMOV UR8, UR14 ;  /* 0x0000000e00087c82 */ /* 0x000fe20008000000 */
[----:B------:R-:W-:Y:S01]  /*88e0*/  LOP3.LUT R3, R3, R4, RZ, 0x3c, !PT ;  /* 0x0000000403037212 */ /* 0x000fe200078e3cff */
[----:B------:R0:W-:Y:S02]  /*88f0*/  UTMALDG.3D [UR8], [UR4], desc[UR6] ;  /* 0x00000608040075b4 */ /* 0x0001e40008011000 */
[----:B0-----:R-:W-:Y:S01]  /*8900*/  UMOV UR11, UR18 ;  /* 0x00000012000b7c82 */ /* 0x001fe20008000000 */
[----:B------:R-:W-:Y:S02]  /*8910*/  UMOV UR8, UR13 ;  /* 0x0000000d00087c82 */ /* 0x000fe40008000000 */
[----:B------:R0:W-:Y:S02]  /*8920*/  UTMALDG.3D.MULTICAST [UR8], [UR22], UR24, desc[UR6] ;  /* 0x00000608160073b4 */ /* 0x0001e40008011818 */
[----:B0-----:R-:W-:Y:S05]  /*8930*/  @P3 BRA `(.L_x_227) ;  /* 0xfffffffc00403947 */ /* 0x001fea000383ffff */
.L_x_223:
[----:B------:R-:W-:Y:S05]  /*8940*/  BSYNC B1 ;  /* 0x0000000000017941 */ /* 0x000fea0003800000 */
.L_x_222:
[----:B------:R-:W2:Y:S01]  /*8950*/  LDL.64 R12, [R1] ;  /* 0x00000000010c7983 */ /* 0x000ea20000100a00 */
[----:B------:R-:W-:Y:S01]  /*8960*/  LOP3.LUT P4, RZ, R9, 0xff, RZ, 0xc0, !PT ;  /* 0x000000ff09ff7812 */ /* 0x000fe2000788c0ff */
[----:B------:R-:W-:Y:S01]  /*8970*/  VIADD R8, R8, UR40 ;  /* 0x0000002808087c36 */ /* 0x000fe20008000000 */
[----:B------:R-:W-:Y:S01]  /*8980*/  ULDC.64 UR4, c[0x0][0x650] ;  /* 0x0001940000047ab9 */ /* 0x000fe20000000a00 */
[----:B------:R-:W-:Y:S01]  /*8990*/  IMAD.U32 R5, RZ, RZ, UR40 ;  /* 0x00000028ff057e24 */ /* 0x000fe2000f8e00ff */
[----:B------:R-:W-:Y:S01]  /*89a0*/  UISETP.GE.U32.AND UP0, UPT, UR40, 0xf, UPT ;  /* 0x0000000f2800788c */ /* 0x000fe2000bf06070 */
[----:B------:R-:W-:Y:S01]  /*89b0*/  BSSY B1, `(.L_x_228) ;  /* 0x0000070000017945 */ /* 0x000fe20003800000 */
[----:B------:R-:W-:Y:S01]  /*89c0*/  ISETP.GT.U32.AND P1, PT, R8, 0xe, PT ;  /* 0x0000000e0800780c */ /* 0x000fe20003f24070 */
[----:B------:R-:W-:Y:S01]  /*89d0*/  IMAD.MOV.U32 R19, RZ, RZ, -0x1 ;  /* 0xffffffffff137424 */ /* 0x000fe200078e00ff */
[----:B------:R-:W-:Y:S01]  /*89e0*/  PRMT R9, RZ, 0x7610, R9 ;  /* 0x00007610ff097816 */ /* 0x000fe20000000009 */
[----:B------:R-:W-:Y:S01]  /*89f0*/  IMAD.MOV.U32 R22, RZ, RZ, -0x1 ;  /* 0xffffffffff167424 */ /* 0x000fe200078e00ff */
[----:B------:R-:W-:-:S02]  /*8a00*/  ISETP.LT.U32.AND P1, PT, R5, 0xf, P1 ;  /* 0x0000000f0500780c */ /* 0x000fc40000f21070 */
[----:B------:R-:W-:Y:S01]  /*8a10*/  PLOP3.LUT P3, PT, PT, PT, UP0, 0x80, 0x0 ;  /* 0x000000000000781c */ /* 0x000fe20003f6f008 */
[----:B------:R-:W0:Y:S01]  /*8a20*/  @P4 S2R R3, SR_CgaCtaId ;  /* 0x0000000000034919 */ /* 0x000e220000008800 */
[----:B------:R-:W-:-:S04]  /*8a30*/  @P4 MOV R2, 0x400 ;  /* 0x0000040000024802 */ /* 0x000fc80000000f00 */
[----:B0-----:R-:W-:Y:S01]  /*8a40*/  @P4 LEA R4, R3, R2, 0x18 ;  /* 0x0000000203044211 */ /* 0x001fe200078ec0ff */
[----:B------:R-:W-:-:S03]  /*8a50*/  IMAD.WIDE.U32 R2, R8, -0x77777777, RZ ;  /* 0x8888888908027825 */ /* 0x000fc600078e00ff */
[----:B------:R0:W-:Y:S01]  /*8a60*/  @P4 SYNCS.ARRIVE.TRANS64.A1T0 RZ, [R4+URZ+0x128], RZ ;  /* 0x000128ff04ff49a7 */ /* 0x0001e2000810003f */
[----:B------:R-:W-:Y:S01]  /*8a70*/  IMAD.MOV.U32 R2, RZ, RZ, -0x1 ;  /* 0xffffffffff027424 */ /* 0x000fe200078e00ff */
[----:B------:R-:W-:Y:S02]  /*8a80*/  SHF.R.U32.HI R5, RZ, 0x3, R3 ;  /* 0x00000003ff057819 */ /* 0x000fe40000011603 */
[----:B------:R-:W-:-:S03]  /*8a90*/  SEL R3, RZ, 0x1, !P1 ;  /* 0x00000001ff037807 */ /* 0x000fc60004800000 */
[----:B------:R-:W-:Y:S01]  /*8aa0*/  IMAD R8, R5, -0xf, R8 ;  /* 0xfffffff105087824 */ /* 0x000fe200078e0208 */
[----:B------:R-:W-:Y:S02]  /*8ab0*/  LOP3.LUT R0, R0, R3, RZ, 0x3c, !PT ;  /* 0x0000000300007212 */ /* 0x000fe400078e3cff */
[----:B------:R-:W-:Y:S02]  /*8ac0*/  PRMT R3, RZ, 0x7610, R3 ;  /* 0x00007610ff037816 */ /* 0x000fe40000000003 */
[----:B------:R-:W-:Y:S02]  /*8ad0*/  @P3 LOP3.LUT R0, R0, 0x1, R5, 0x78, !PT ;  /* 0x0000000100003812 */ /* 0x000fe400078e7805 */
[----:B--2---:R-:W-:-:S04]  /*8ae0*/  IADD3 R18, P4, R18, R12, RZ ;  /* 0x0000000c12127210 */ /* 0x004fc80007f9e0ff */
[----:B------:R-:W-:Y:S01]  /*8af0*/  ISETP.GE.U32.AND P1, PT, R18, UR4, PT ;  /* 0x0000000412007c0c */ /* 0x000fe2000bf26070 */
[----:B------:R-:W-:-:S05]  /*8b00*/  IMAD.X R17, R17, 0x1, R23, P4 ;  /* 0x0000000111117824 */ /* 0x000fca00020e0617 */
[----:B------:R-:W-:-:S13]  /*8b10*/  ISETP.GE.U32.AND.EX P1, PT, R17, UR5, PT, P1 ;  /* 0x0000000511007c0c */ /* 0x000fda000bf26110 */
[----:B0-----:R-:W-:Y:S05]  /*8b20*/  @P1 BRA `(.L_x_229) ;  /* 0x0000000400601947 */ /* 0x001fea0003800000 */
[----:B------:R-:W0:Y:S01]  /*8b30*/  S2R R12, SR_CTAID.X ;  /* 0x00000000000c7919 */ /* 0x000e220000002500 */
[----:B------:R-:W-:Y:S01]  /*8b40*/  ULDC.64 UR4, c[0x0][0x628] ;  /* 0x00018a0000047ab9 */ /* 0x000fe20000000a00 */
[----:B------:R-:W-:Y:S01]  /*8b50*/  ULDC UR7, c[0x0][0x630] ;  /* 0x00018c0000077ab9 */ /* 0x000fe20000000800 */
[----:B------:R-:W-:Y:S01]  /*8b60*/  ISETP.NE.U32.AND P1, PT, RZ, UR4, PT ;  /* 0x00000004ff007c0c */ /* 0x000fe2000bf25070 */
[----:B------:R-:W1:Y:S01]  /*8b70*/  S2R R13, SR_CTAID.Y ;  /* 0x00000000000d7919 */ /* 0x000e620000002600 */
[----:B------:R-:W-:Y:S01]  /*8b80*/  ULDC UR8, c[0x0][0x150] ;  /* 0x0000540000087ab9 */ /* 0x000fe20000000800 */
[----:B------:R-:W-:Y:S01]  /*8b90*/  IMAD.MOV.U32 R2, RZ, RZ, R18 ;  /* 0x000000ffff027224 */ /* 0x000fe200078e0012 */
[----:B------:R-:W-:Y:S01]  /*8ba0*/  ISETP.NE.AND.EX P1, PT, RZ, UR5, PT, P1 ;  /* 0x00000005ff007c0c */ /* 0x000fe2000bf25310 */
[----:B------:R-:W-:Y:S01]  /*8bb0*/  IMAD.MOV.U32 R3, RZ, RZ, R17 ;  /* 0x000000ffff037224 */ /* 0x000fe200078e0011 */
[----:B0-----:R-:W-:-:S11]  /*8bc0*/  I2FP.F32.U32 R14, R12 ;  /* 0x0000000c000e7245 */ /* 0x001fd60000201000 */
[----:B------:R-:W-:Y:S05]  /*8bd0*/  @!P1 BRA `(.L_x_230) ;  /* 0x0000000000289947 */ /* 0x000fea0003800000 */
[----:B------:R-:W-:Y:S02]  /*8be0*/  ULDC UR6, c[0x0][0x634] ;  /* 0x00018d0000067ab9 */ /* 0x000fe40000000800 */
[----:B------:R-:W-:-:S05]  /*8bf0*/  IADD3 R3, P1, R18, UR6, RZ ;  /* 0x0000000612037c10 */ /* 0x000fca000ff3e0ff */
[----:B------:R-:W-:-:S04]  /*8c00*/  IMAD.X R11, RZ, RZ, R17, P1 ;  /* 0x000000ffff0b7224 */ /* 0x000fc800008e0611 */
[----:B------:R-:W-:-:S04]  /*8c10*/  IMAD.WIDE.U32 R4, R11, UR4, RZ ;  /* 0x000000040b047c25 */ /* 0x000fc8000f8e00ff */
[----:B------:R-:W-:-:S04]  /*8c20*/  IMAD.WIDE.U32 R4, P1, R3, UR5, R4 ;  /* 0x0000000503047c25 */ /* 0x000fc8000f820004 */
[----:B------:R-:W-:-:S04]  /*8c30*/  IMAD.WIDE.U32 R2, R3, UR4, RZ ;  /* 0x0000000403027c25 */ /* 0x000fc8000f8e00ff */
[----:B------:R-:W-:Y:S01]  /*8c40*/  IMAD.MOV.U32 R2, RZ, RZ, R5 ;  /* 0x000000ffff027224 */ /* 0x000fe200078e0005 */
[----:B------:R-:W-:Y:S01]  /*8c50*/  IADD3 RZ, P3, R3, R4, RZ ;  /* 0x0000000403ff7210 */ /* 0x000fe20007f7e0ff */
[----:B------:R-:W-:-:S04]  /*8c60*/  IMAD.X R3, RZ, RZ, RZ, P1 ;  /* 0x000000ffff037224 */ /* 0x000fc800008e06ff */
[----:B------:R-:W-:-:S08]  /*8c70*/  IMAD.WIDE.U32.X R2, R11, UR5, R2, P3 ;  /* 0x000000050b027c25 */ /* 0x000fd000098e0402 */
.L_x_230:
[----:B------:R-:W0:Y:S01]  /*8c80*/  LDC R21, c[0x0][0x65c] ;  /* 0x00019700ff157b82 */ /* 0x000e220000000800 */
[--C-:B------:R-:W-:Y:S01]  /*8c90*/  SHF.R.U64 R11, R2, UR7, R3.reuse ;  /* 0x00000007020b7c19 */ /* 0x100fe20008001203 */
[----:B------:R-:W-:Y:S01]  /*8ca0*/  FMUL R14, R14, UR8 ;  /* 0x000000080e0e7c20 */ /* 0x000fe20008400000 */
[----:B------:R-:W-:Y:S01]  /*8cb0*/  SHF.R.U32.HI R2, RZ, UR7, R3 ;  /* 0x00000007ff027c19 */ /* 0x000fe20008011603 */
[----:B------:R-:W-:Y:S01]  /*8cc0*/  ULDC UR6, c[0x0][0x154] ;  /* 0x0000550000067ab9 */ /* 0x000fe20000000800 */
[----:B------:R-:W-:Y:S01]  /*8cd0*/  IADD3 R15, P1, RZ, -R11, RZ ;  /* 0x8000000bff0f7210 */ /* 0x000fe20007f3e0ff */
[----:B------:R-:W-:Y:S01]  /*8ce0*/  ULDC.64 UR4, c[0x0][0x620] ;  /* 0x0001880000047ab9 */ /* 0x000fe20000000a00 */
[----:B-1----:R-:W-:Y:S01]  /*8cf0*/  I2FP.F32.U32 R3, R13 ;  /* 0x0000000d00037245 */ /* 0x002fe20000201000 */
[----:B------:R-:W1:Y:S01]  /*8d00*/  LDC R19, c[0x0][0x144] ;  /* 0x00005100ff137b82 */ /* 0x000e620000000800 */
[----:B------:R-:W2:Y:S01]  /*8d10*/  F2I.U32.TRUNC.NTZ R14, R14 ;  /* 0x0000000e000e7305 */ /* 0x000ea2000020f000 */
[----:B------:R-:W-:-:S02]  /*8d20*/  IMAD.X R2, RZ, RZ, ~R2, P1 ;  /* 0x000000ffff027224 */ /* 0x000fc400008e0e02 */
[----:B------:R-:W-:Y:S01]  /*8d30*/  FMUL R4, R3, UR6 ;  /* 0x0000000603047c20 */ /* 0x000fe20008400000 */
[----:B------:R-:W-:Y:S01]  /*8d40*/  IMAD.MOV.U32 R3, RZ, RZ, R17 ;  /* 0x000000ffff037224 */ /* 0x000fe200078e0011 */
[----:B------:R-:W-:Y:S01]  /*8d50*/  ULDC.64 UR6, c[0x0][0x640] ;  /* 0x0001900000067ab9 */ /* 0x000fe20000000a00 */
[----:B------:R-:W-:Y:S01]  /*8d60*/  IMAD R2, R2, UR4, RZ ;  /* 0x0000000402027c24 */ /* 0x000fe2000f8e02ff */
[----:B------:R-:W3:Y:S01]  /*8d70*/  LDC R20, c[0x0][0x148] ;  /* 0x00005200ff147b82 */ /* 0x000ee20000000800 */
[----:B------:R-:W-:Y:S01]  /*8d80*/  ISETP.NE.U32.AND P1, PT, RZ, UR6, PT ;  /* 0x00000006ff007c0c */ /* 0x000fe2000bf25070 */
[----:B------:R-:W4:Y:S01]  /*8d90*/  F2I.U32.TRUNC.NTZ R4, R4 ;  /* 0x0000000400047305 */ /* 0x000f22000020f000 */
[----:B------:R-:W-:Y:S02]  /*8da0*/  IMAD R5, R15, UR5, R2 ;  /* 0x000000050f057c24 */ /* 0x000fe4000f8e0202 */
[----:B------:R-:W-:Y:S01]  /*8db0*/  IMAD.MOV.U32 R2, RZ, RZ, R18 ;  /* 0x000000ffff027224 */ /* 0x000fe200078e0012 */
[----:B------:R-:W-:-:S02]  /*8dc0*/  ISETP.NE.AND.EX P1, PT, RZ, UR7, PT, P1 ;  /* 0x00000007ff007c0c */ /* 0x000fc4000bf25310 */
[----:B0-----:R-:W-:Y:S01]  /*8dd0*/  ISETP.NE.AND P4, PT, R21, 0x1, PT ;  /* 0x000000011500780c */ /* 0x001fe20003f85270 */
[----:B------:R-:W-:Y:S01]  /*8de0*/  IMAD.WIDE.U32 R2, R15, UR4, R2 ;  /* 0x000000040f027c25 */ /* 0x000fe2000f8e0002 */
[----:B------:R-:W-:-:S03]  /*8df0*/  ULDC UR4, c[0x0][0x618] ;  /* 0x0001860000047ab9 */ /* 0x000fc60000000800 */
[----:B--2---:R-:W-:Y:S02]  /*8e00*/  IMAD.MOV R14, RZ, RZ, -R14 ;  /* 0x000000ffff0e7224 */ /* 0x004fe400078e0a0e */
[----:B------:R-:W-:Y:S02]  /*8e10*/  IMAD.IADD R3, R3, 0x1, R5 ;  /* 0x0000000103037824 */ /* 0x000fe400078e0205 */
[----:B-1----:R-:W-:-:S03]  /*8e20*/  IMAD R12, R19, R14, R12 ;  /* 0x0000000e130c7224 */ /* 0x002fc600078e020c */
[--C-:B------:R-:W-:Y:S01]  /*8e30*/  SHF.R.U64 R14, R2, UR4, R3.reuse ;  /* 0x00000004020e7c19 */ /* 0x100fe20008001203 */
[----:B----4-:R-:W-:Y:S01]  /*8e40*/  IMAD.MOV R2, RZ, RZ, -R4 ;  /* 0x000000ffff027224 */ /* 0x010fe200078e0a04 */
[----:B------:R-:W-:Y:S01]  /*8e50*/  SHF.R.U32.HI R3, RZ, UR4, R3 ;  /* 0x00000004ff037c19 */ /* 0x000fe20008011603 */
[----:B------:R-:W-:Y:S02]  /*8e60*/  ULDC UR4, c[0x0][0x608] ;  /* 0x0001820000047ab9 */ /* 0x000fe40000000800 */
[----:B---3--:R-:W-:Y:S01]  /*8e70*/  @P4 IMAD R12, R20, R2, R13 ;  /* 0x00000002140c4224 */ /* 0x008fe200078e020d */
[--C-:B------:R-:W-:Y:S02]  /*8e80*/  SHF.R.U64 R19, R14, UR4, R3.reuse ;  /* 0x000000040e137c19 */ /* 0x100fe40008001203 */
[----:B------:R-:W-:Y:S01]  /*8e90*/  SHF.R.U32.HI R2, RZ, UR4, R3 ;  /* 0x00000004ff027c19 */ /* 0x000fe20008011603 */
[----:B------:R-:W-:-:S03]  /*8ea0*/  ULDC UR4, c[0x0][0x658] ;  /* 0x0001960000047ab9 */ /* 0x000fc60000000800 */
[--C-:B------:R-:W-:Y:S02]  /*8eb0*/  SHF.R.U64 R13, R19, UR4, R2.reuse ;  /* 0x00000004130d7c19 */ /* 0x100fe40008001202 */
[----:B------:R-:W-:-:S03]  /*8ec0*/  SHF.R.U32.HI R2, RZ, UR4, R2 ;  /* 0x00000004ff027c19 */ /* 0x000fc60008011602 */
[----:B------:R-:W-:Y:S02]  /*8ed0*/  IMAD.MOV.U32 R4, RZ, RZ, R13 ;  /* 0x000000ffff047224 */ /* 0x000fe400078e000d */
[----:B------:R-:W-:Y:S01]  /*8ee0*/  IMAD.MOV.U32 R3, RZ, RZ, R2 ;  /* 0x000000ffff037224 */ /* 0x000fe200078e0002 */
[----:B------:R-:W-:Y:S06]  /*8ef0*/  @!P1 BRA `(.L_x_231) ;  /* 0x00000000002c9947 */ /* 0x000fec0003800000 */
        /* <DEDUP_REMOVED lines=9> */
[----:B------:R-:W-:-:S04]  /*8f90*/  IMAD.WIDE.U32.X R2, R15, UR7, R2, P3 ;  /* 0x000000070f027c25 */ /* 0x000fc800098e0402 */
[----:B------:R-:W-:-:S07]  /*8fa0*/  IMAD.MOV.U32 R4, RZ, RZ, R2 ;  /* 0x000000ffff047224 */ /* 0x000fce00078e0002 */
.L_x_231:
[----:B------:R-:W-:Y:S01]  /*8fb0*/  ULDC UR4, c[0x0][0x648] ;  /* 0x0001920000047ab9 */ /* 0x000fe20000000800 */
[----:B------:R-:W-:Y:S01]  /*8fc0*/  LOP3.LUT R2, R19, UR16, RZ, 0xc0, !PT ;  /* 0x0000001013027c12 */ /* 0x000fe2000f8ec0ff */
[----:B------:R-:W-:Y:S01]  /*8fd0*/  ULDC UR5, c[0x0][0x610] ;  /* 0x0001840000057ab9 */ /* 0x000fe20000000800 */
[----:B------:R-:W-:Y:S01]  /*8fe0*/  SHF.R.U64 R3, R4, UR4, R3 ;  /* 0x0000000404037c19 */ /* 0x000fe20008001203 */
[----:B------:R-:W-:Y:S01]  /*8ff0*/  ULDC UR4, c[0x0][0x638] ;  /* 0x00018e0000047ab9 */ /* 0x000fe20000000800 */
[----:B------:R-:W-:-:S03]  /*9000*/  LOP3.LUT R14, R14, UR15, RZ, 0xc0, !PT ;  /* 0x0000000f0e0e7c12 */ /* 0x000fc6000f8ec0ff */
[----:B------:R-:W-:Y:S02]  /*9010*/  IMAD.MOV R4, RZ, RZ, -R3 ;  /* 0x000000ffff047224 */ /* 0x000fe400078e0a03 */
[----:B------:R-:W-:Y:S02]  /*9020*/  IMAD R3, R3, UR17, R2 ;  /* 0x0000001103037c24 */ /* 0x000fe4000f8e0202 */
[----:B------:R-:W-:Y:S01]  /*9030*/  IMAD R13, R4, UR4, R13 ;  /* 0x00000004040d7c24 */ /* 0x000fe2000f8e020d */
[----:B------:R-:W-:Y:S01]  /*9040*/  ULDC UR4, c[0x0][0x600] ;  /* 0x0001800000047ab9 */ /* 0x000fe20000000800 */
[----:B------:R-:W-:Y:S02]  /*9050*/  IMAD R12, R3, UR5, R12 ;  /* 0x00000005030c7c24 */ /* 0x000fe4000f8e020c */
[----:B------:R-:W-:Y:S02]  /*9060*/  IMAD R13, R13, UR4, R14 ;  /* 0x000000040d0d7c24 */ /* 0x000fe4000f8e020e */
[----:B------:R-:W-:-:S02]  /*9070*/  IMAD.MOV.U32 R3, RZ, RZ, 0x1 ;  /* 0x00000001ff037424 */ /* 0x000fc400078e00ff */
[----:B------:R-:W-:Y:S01]  /*9080*/  IMAD.MOV.U32 R2, RZ, RZ, R11 ;  /* 0x000000ffff027224 */ /* 0x000fe200078e000b */
[----:B------:R-:W-:Y:S02]  /*9090*/  SEL R22, R13, R12, !P4 ;  /* 0x0000000c0d167207 */ /* 0x000fe40006000000 */
[----:B------:R-:W-:-:S07]  /*90a0*/  SEL R19, R12, R13, !P4 ;  /* 0x0000000d0c137207 */ /* 0x000fce0006000000 */
.L_x_229:
[----:B------:R-:W-:Y:S05]  /*90b0*/  BSYNC B1 ;  /* 0x0000000000017941 */ /* 0x000fea0003800000 */
.L_x_228:
[----:B------:R-:W-:-:S13]  /*90c0*/  LOP3.LUT P1, RZ, R3, 0xff, RZ, 0xc0, !PT ;  /* 0x000000ff03ff7812 */ /* 0x000fda000782c0ff */
[----:B------:R-:W-:Y:S05]  /*90d0*/  @P1 BRA `(.L_x_232) ;  /* 0xfffffff400201947 */ /* 0x000fea000383ffff */
[----:B------:R-:W-:Y:S05]  /*90e0*/  BSYNC B0 ;  /* 0x0000000000007941 */ /* 0x000fea0003800000 */
.L_x_220:
[----:B------:R-:W-:-:S03]  /*90f0*/  UMOV UR4, 0xffffffff ;  /* 0xffffffff00047882 */ /* 0x000fc60000000000 */
[----:B------:R-:W-:Y:S05]  /*9100*/  BRA.DIV UR4, `(.L_x_233) ;  /* 0x0000000a04cc7947 */ /* 0x000fea000b800000 */
[----:B------:R-:W-:-:S13]  /*9110*/  ELECT P6, URZ, PT ;  /* 0x00000000003f782f */ /* 0x000fda00038c0000 */
.L_x_260:
[----:B------:R-:W-:Y:S04]  /*9120*/  BSSY B0, `(.L_x_234) ;  /* 0x000008e000007945 */ /* 0x000fe80003800000 */
[----:B------:R-:W-:Y:S05]  /*9130*/  @!P6 BRA `(.L_x_235) ;  /* 0x000000080030e947 */ /* 0x000fea0003800000 */
[----:B------:R-:W-:-:S04]  /*9140*/  LOP3.LUT R16, R16, 0x2, RZ, 0xfc, !PT ;  /* 0x0000000210107812 */ /* 0x000fc800078efcff */
[----:B------:R-:W-:-:S13]  /*9150*/  ISETP.NE.AND P0, PT, R16, 0x3, PT ;  /* 0x000000031000780c */ /* 0x000fda0003f05270 */
[----:B------:R-:W-:Y:S05]  /*9160*/  @!P0 BRA `(.L_x_236) ;  /* 0x0000000000048947 */ /* 0x000fea0003800000 */
[----:B------:R-:W-:Y:S01]  /*9170*/  BPT.TRAP 0x1 ;  /* 0x000000040000795c */ /* 0x000fe20000300000 */
.L_x_236:
[----:B------:R-:W0:Y:S01]  /*9180*/  S2R R3, SR_CgaCtaId ;  /* 0x0000000000037919 */ /* 0x000e220000008800 */
[----:B------:R-:W-:-:S04]  /*9190*/  MOV R2, 0x400 ;  /* 0x0000040000027802 */ /* 0x000fc80000000f00 */
[----:B0-----:R-:W-:Y:S02]  /*91a0*/  LEA R3, R3, R2, 0x18 ;  /* 0x0000000203037211 */ /* 0x001fe400078ec0ff */
[----:B------:R-:W-:-:S03]  /*91b0*/  SHF.L.U32 R2, R0, 0x1f, RZ ;  /* 0x0000001f00027819 */ /* 0x000fc600000006ff */
[----:B------:R-:W-:-:S04]  /*91c0*/  VIADD R3, R3, 0x78 ;  /* 0x0000007803037836 */ /* 0x000fc80000000000 */
[C---:B------:R-:W-:Y:S02]  /*91d0*/  IMAD R7, R8.reuse, 0x8, R3 ;  /* 0x0000000808077824 */ /* 0x040fe400078e0203 */
[----:B------:R-:W-:Y:S02]  /*91e0*/  VIADD R8, R8, 0x1 ;  /* 0x0000000108087836 */ /* 0x000fe40000000000 */
[----:B------:R-:W0:Y:S03]  /*91f0*/  SYNCS.PHASECHK.TRANS64.TRYWAIT P0, [R7+URZ], R2 ;  /* 0x00000002070075a7 */ /* 0x000e26000800017f */
[----:B------:R-:W-:-:S04]  /*9200*/  ISETP.NE.AND P1, PT, R8, 0xf, PT ;  /* 0x0000000f0800780c */ /* 0x000fc80003f25270 */
[----:B------:R-:W-:Y:S02]  /*9210*/  SEL R5, RZ, 0x1, P1 ;  /* 0x00000001ff057807 */ /* 0x000fe40000800000 */
[----:B------:R-:W-:Y:S02]  /*9220*/  SEL R8, R8, RZ, P1 ;  /* 0x000000ff08087207 */ /* 0x000fe40000800000 */
[----:B------:R-:W-:-:S03]  /*9230*/  LOP3.LUT R5, R0, R5, RZ, 0x3c, !PT ;  /* 0x0000000500057212 */ /* 0x000fc600078e3cff */
[----:B------:R-:W-:Y:S01]  /*9240*/  IMAD R9, R8, 0x8, R3 ;  /* 0x0000000808097824 */ /* 0x000fe200078e0203 */
[----:B------:R-:W-:Y:S01]  /*9250*/  SHF.L.U32 R4, R5, 0x1f, RZ ;  /* 0x0000001f05047819 */ /* 0x000fe200000006ff */
[----:B0-----:R-:W-:Y:S06]  /*9260*/  @!P0 BRA `(.L_x_237) ;  /* 0x0000000800948947 */ /* 0x001fec0003800000 */
.L_x_261:
[----:B------:R-:W1:Y:S01]  /*9270*/  SYNCS.PHASECHK.TRANS64.TRYWAIT P0, [R9+URZ], R4 ;  /* 0x00000004090075a7 */ /* 0x000e62000800017f */
[----:B------:R-:W-:-:S05]  /*9280*/  VIADD R0, R8, 0x1 ;  /* 0x0000000108007836 */ /* 0x000fca0000000000 */
[----:B------:R-:W-:-:S04]  /*9290*/  ISETP.NE.AND P1, PT, R0, 0xf, PT ;  /* 0x0000000f0000780c */ /* 0x000fc80003f25270 */
[----:B0-----:R-:W-:Y:S02]  /*92a0*/  SEL R2, RZ, 0x1, P1 ;  /* 0x00000001ff027807 */ /* 0x001fe40000800000 */
[----:B------:R-:W-:Y:S02]  /*92b0*/  SEL R0, R0, RZ, P1 ;  /* 0x000000ff00007207 */ /* 0x000fe40000800000 */
[----:B------:R-:W-:-:S03]  /*92c0*/  LOP3.LUT R7, R5, R2, RZ, 0x3c, !PT ;  /* 0x0000000205077212 */ /* 0x000fc600078e3cff */
[----:B------:R-:W-:Y:S01]  /*92d0*/  IMAD R6, R0, 0x8, R3 ;  /* 0x0000000800067824 */ /* 0x000fe200078e0203 */
[----:B------:R-:W-:Y:S01]  /*92e0*/  SHF.L.U32 R5, R7, 0x1f, RZ ;  /* 0x0000001f07057819 */ /* 0x000fe200000006ff */
[----:B-1----:R-:W-:Y:S06]  /*92f0*/  @!P0 BRA `(.L_x_238) ;  /* 0x0000000800848947 */ /* 0x002fec0003800000 */
.L_x_262:
[----:B------:R-:W1:Y:S01]  /*9300*/  SYNCS.PHASECHK.TRANS64.TRYWAIT P0, [R6+URZ], R5 ;  /* 0x00000005060075a7 */ /* 0x000e62000800017f */
[----:B------:R-:W-:-:S05]  /*9310*/  VIADD R0, R0, 0x1 ;  /* 0x0000000100007836 */ /* 0x000fca0000000000 */
[----:B------:R-:W-:-:S04]  /*9320*/  ISETP.NE.AND P1, PT, R0, 0xf, PT ;  /* 0x0000000f0000780c */ /* 0x000fc80003f25270 */
[----:B------:R-:W-:Y:S02]  /*9330*/  SEL R2, RZ, 0x1, P1 ;  /* 0x00000001ff027807 */ /* 0x000fe40000800000 */
[----:B------:R-:W-:Y:S02]  /*9340*/  SEL R0, R0, RZ, P1 ;  /* 0x000000ff00007207 */ /* 0x000fe40000800000 */
[----:B------:R-:W-:-:S03]  /*9350*/  LOP3.LUT R7, R7, R2, RZ, 0x3c, !PT ;  /* 0x0000000207077212 */ /* 0x000fc600078e3cff */
[----:B0-----:R-:W-:Y:S01]  /*9360*/  IMAD R9, R0, 0x8, R3 ;  /* 0x0000000800097824 */ /* 0x001fe200078e0203 */
[----:B------:R-:W-:Y:S01]  /*9370*/  SHF.L.U32 R4, R7, 0x1f, RZ ;  /* 0x0000001f07047819 */ /* 0x000fe200000006ff */
[----:B-1----:R-:W-:Y:S06]  /*9380*/  @!P0 BRA `(.L_x_239) ;  /* 0x0000000800748947 */ /* 0x002fec0003800000 */
.L_x_263:
        /* <DEDUP_REMOVED lines=9> */
.L_x_264:
        /* <DEDUP_REMOVED lines=9> */
.L_x_265:
        /* <DEDUP_REMOVED lines=9> */
.L_x_266:
        /* <DEDUP_REMOVED lines=9> */
.L_x_267:
        /* <DEDUP_REMOVED lines=9> */
.L_x_268:
        /* <DEDUP_REMOVED lines=9> */
.L_x_269:
        /* <DEDUP_REMOVED lines=9> */
.L_x_270:
        /* <DEDUP_REMOVED lines=9> */
.L_x_271:
        /* <DEDUP_REMOVED lines=9> */
.L_x_272:
        /* <DEDUP_REMOVED lines=9> */
.L_x_273:
[----:B------:R-:W1:Y:S01]  /*9930*/  SYNCS.PHASECHK.TRANS64.TRYWAIT P0, [R9+URZ], R4 ;  /* 0x00000004090075a7 */ /* 0x000e62000800017f */
[----:B------:R-:W-:-:S05]  /*9940*/  VIADD R0, R0, 0x1 ;  /* 0x0000000100007836 */ /* 0x000fca0000000000 */
[----:B------:R-:W-:-:S04]  /*9950*/  ISETP.NE.AND P1, PT, R0, 0xf, PT ;  /* 0x0000000f0000780c */ /* 0x000fc80003f25270 */
[----:B------:R-:W-:Y:S02]  /*9960*/  SEL R2, RZ, 0x1, P1 ;  /* 0x00000001ff027807 */ /* 0x000fe40000800000 */
[----:B------:R-:W-:Y:S02]  /*9970*/  SEL R0, R0, RZ, P1 ;  /* 0x000000ff00007207 */ /* 0x000fe40000800000 */
[----:B------:R-:W-:Y:S01]  /*9980*/  LOP3.LUT R2, R7, R2, RZ, 0x3c, !PT ;  /* 0x0000000207027212 */ /* 0x000fe200078e3cff */
[----:B-1----:R-:W-:Y:S06]  /*9990*/  @!P0 BRA `(.L_x_250) ;  /* 0x0000000400cc8947 */ /* 0x002fec0003800000 */
.L_x_274:
[----:B------:R-:W-:Y:S01]  /*99a0*/  IMAD R3, R0, 0x8, R3 ;  /* 0x0000000800037824 */ /* 0x000fe200078e0203 */
[----:B------:R-:W-:-:S07]  /*99b0*/  SHF.L.U32 R0, R2, 0x1f, RZ ;  /* 0x0000001f02007819 */ /* 0x000fce00000006ff */
.L_x_251:
[----:B--2---:R2:W3:Y:S02]  /*99c0*/  SYNCS.PHASECHK.TRANS64.TRYWAIT P0, [R3+URZ], R0 ;  /* 0x00000000030075a7 */ /* 0x0044e4000800017f */
[----:B---3--:R-:W-:Y:S05]  /*99d0*/  @!P0 NANOSLEEP.SYNCS 0x989680 ;  /* 0x009896800000895d */ /* 0x008fea0003900000 */
[----:B------:R-:W3:Y:S02]  /*99e0*/  @!P0 SYNCS.PHASECHK.TRANS64 P0, [R3+URZ], R0 ;  /* 0x00000000030085a7 */ /* 0x000ee4000800007f */
[----:B---3--:R-:W-:Y:S05]  /*99f0*/  @!P0 BRA `(.L_x_251) ;  /* 0xfffffffc00f08947 */ /* 0x008fea000383ffff */
.L_x_235:
[----:B------:R-:W-:Y:S05]  /*9a00*/  BSYNC B0 ;  /* 0x0000000000007941 */ /* 0x000fea0003800000 */
.L_x_234:
[----:B------:R-:W-:Y:S05]  /*9a10*/  EXIT ;  /* 0x000000000000794d */ /* 0x000fea0003800000 */
.L_x_20:
[----:B-1----:R1:W2:Y:S02]  /*9a20*/  SYNCS.PHASECHK.TRANS64.TRYWAIT P0, [R121+URZ], R0 ;  /* 0x00000000790075a7 */ /* 0x0022a4000800017f */
[----:B--2---:R-:W-:Y:S05]  /*9a30*/  @!P0 NANOSLEEP.SYNCS 0x989680 ;  /* 0x009896800000895d */ /* 0x004fea0003900000 */
[----:B------:R-:W2:Y:S02]  /*9a40*/  @!P0 SYNCS.PHASECHK.TRANS64 P0, [R121+URZ], R0 ;  /* 0x00000000790085a7 */ /* 0x000ea4000800007f */
[----:B--2---:R-:W-:Y:S05]  /*9a50*/  @!P0 BRA `(.L_x_20) ;  /* 0xfffffffc00f08947 */ /* 0x004fea000383ffff */
[----:B------:R-:W-:Y:S05]  /*9a60*/  BRA `(.L_x_252) ;  /* 0xffffff7c007c7947 */ /* 0x000fea000383ffff */
.L_x_25:
[----:B--2---:R2:W3:Y:S02]  /*9a70*/  SYNCS.PHASECHK.TRANS64.TRYWAIT P1, [R3+URZ], R0 ;  /* 0x00000000030075a7 */ /* 0x0044e4000802017f */
[----:B---3--:R-:W-:Y:S05]  /*9a80*/  @!P1 NANOSLEEP.SYNCS 0x989680 ;  /* 0x009896800000995d */ /* 0x008fea0003900000 */
[----:B------:R-:W3:Y:S02]  /*9a90*/  @!P1 SYNCS.PHASECHK.TRANS64 P1, [R3+URZ], R0 ;  /* 0x00000000030095a7 */ /* 0x000ee4000802007f */
[----:B---3--:R-:W-:Y:S05]  /*9aa0*/  @!P1 BRA `(.L_x_25) ;  /* 0xfffffffc00f09947 */ /* 0x008fea000383ffff */
[----:B------:R-:W-:Y:S05]  /*9ab0*/  BRA `(.L_x_24) ;  /* 0xffffff7c00ec7947 */ /* 0x000fea000383ffff */
.L_x_30:
[----:B--2---:R-:W-:-:S04]  /*9ac0*/  IMAD.U32 R5, RZ, RZ, UR6 ;  /* 0x00000006ff057e24 */ /* 0x004fc8000f8e00ff */
[----:B------:R2:W3:Y:S03]  /*9ad0*/  SYNCS.PHASECHK.TRANS64.TRYWAIT P1, [R5+URZ], R4 ;  /* 0x00000004050075a7 */ /* 0x0004e6000802017f */
[----:B---3--:R-:W-:Y:S05]  /*9ae0*/  @!P1 NANOSLEEP.SYNCS 0x989680 ;  /* 0x009896800000995d */ /* 0x008fea0003900000 */
[----:B------:R-:W3:Y:S02]  /*9af0*/  @!P1 SYNCS.PHASECHK.TRANS64 P1, [R5+URZ], R4 ;  /* 0x00000004050095a7 */ /* 0x000ee4000802007f */
[----:B---3--:R-:W-:Y:S05]  /*9b00*/  @!P1 BRA `(.L_x_30) ;  /* 0xfffffffc00ec9947 */ /* 0x008fea000383ffff */
[----:B------:R-:W-:Y:S05]  /*9b10*/  BRA `(.L_x_29) ;  /* 0xffffff8800ac7947 */ /* 0x000fea000383ffff */
.L_x_36:
[----:B-1----:R1:W2:Y:S02]  /*9b20*/  SYNCS.PHASECHK.TRANS64.TRYWAIT P0, [R121+URZ+0x10], R0 ;  /* 0x00001000790075a7 */ /* 0x0022a4000800017f */
[----:B--2---:R-:W-:Y:S05]  /*9b30*/  @!P0 NANOSLEEP.SYNCS 0x989680 ;  /* 0x009896800000895d */ /* 0x004fea0003900000 */
[----:B------:R-:W2:Y:S02]  /*9b40*/  @!P0 SYNCS.PHASECHK.TRANS64 P0, [R121+URZ+0x10], R0 ;  /* 0x00001000790085a7 */ /* 0x000ea4000800007f */
[----:B--2---:R-:W-:Y:S05]  /*9b50*/  @!P0 BRA `(.L_x_36) ;  /* 0xfffffffc00f08947 */ /* 0x004fea000383ffff */
[----:B------:R-:W-:Y:S05]  /*9b60*/  BRA `(.L_x_253) ;  /* 0xffffff9400a07947 */ /* 0x000fea000383ffff */
.L_x_221:
[----:B------:R-:W-:Y:S01]  /*9b70*/  BSSY B1, `(.L_x_254) ;  /* 0x0000006000017945 */ /* 0x000fe20003800000 */
[----:B------:R-:W-:-:S07]  /*9b80*/  IMAD.MOV.U32 R15, RZ, RZ, -0x1 ;  /* 0xffffffffff0f7424 */ /* 0x000fce00078e00ff */
[----:B-----5:R-:W-:Y:S05]  /*9b90*/  WARPSYNC.COLLECTIVE R15, `(.L_x_255) ;  /* 0x000000000f0c7348 */ /* 0x020fea0003c00000 */
[----:B------:R-:W-:Y:S02]  /*9ba0*/  ELECT P6, UR62, PT ;  /* 0x00000000003e782f */ /* 0x000fe400038c0000 */
[----:B------:R-:W-:Y:S01]  /*9bb0*/  MOV R14, UR62 ;  /* 0x0000003e000e7c02 */ /* 0x000fe20008000f00 */
[----:B-----5:R-:W-:Y:S10]  /*9bc0*/  ENDCOLLECTIVE ;  /* 0x000000000000791b */ /* 0x020ff40003800000 */
.L_x_255:
[----:B------:R-:W-:Y:S05]  /*9bd0*/  BSYNC B1 ;  /* 0x0000000000017941 */ /* 0x000fea0003800000 */
.L_x_254:
[----:B------:R-:W-:Y:S05]  /*9be0*/  BRA `(.L_x_256) ;  /* 0xffffffe800687947 */ /* 0x000fea000383ffff */
.L_x_224:
[----:B-1----:R1:W2:Y:S02]  /*9bf0*/  SYNCS.PHASECHK.TRANS64.TRYWAIT P1, [R13+URZ+0x78], R4 ;  /* 0x000078040d0075a7 */ /* 0x0022a4000802017f */
[----:B--2---:R-:W-:Y:S05]  /*9c00*/  @!P1 NANOSLEEP.SYNCS 0x989680 ;  /* 0x009896800000995d */ /* 0x004fea0003900000 */
[----:B------:R-:W2:Y:S02]  /*9c10*/  @!P1 SYNCS.PHASECHK.TRANS64 P1, [R13+URZ+0x78], R4 ;  /* 0x000078040d0095a7 */ /* 0x000ea4000802007f */
[----:B--2---:R-:W-:Y:S05]  /*9c20*/  @!P1 BRA `(.L_x_224) ;  /* 0xfffffffc00f09947 */ /* 0x004fea000383ffff */
[----:B------:R-:W-:Y:S05]  /*9c30*/  BRA `(.L_x_257) ;  /* 0xffffffe800a07947 */ /* 0x000fea000383ffff */
.L_x_233:
[----:B------:R-:W-:Y:S01]  /*9c40*/  BSSY B0, `(.L_x_258) ;  /* 0x0000006000007945 */ /* 0x000fe20003800000 */
[----:B------:R-:W-:-:S07]  /*9c50*/  IMAD.MOV.U32 R15, RZ, RZ, -0x1 ;  /* 0xffffffffff0f7424 */ /* 0x000fce00078e00ff */
[----:B-----5:R-:W-:Y:S05]  /*9c60*/  WARPSYNC.COLLECTIVE R15, `(.L_x_259) ;  /* 0x000000000f0c7348 */ /* 0x020fea0003c00000 */
[----:B------:R-:W-:Y:S02]  /*9c70*/  ELECT P6, UR62, PT ;  /* 0x00000000003e782f */ /* 0x000fe400038c0000 */
[----:B------:R-:W-:Y:S01]  /*9c80*/  MOV R14, UR62 ;  /* 0x0000003e000e7c02 */ /* 0x000fe20008000f00 */
[----:B-----5:R-:W-:Y:S10]  /*9c90*/  ENDCOLLECTIVE ;  /* 0x000000000000791b */ /* 0x020ff40003800000 */
.L_x_259:
[----:B------:R-:W-:Y:S05]  /*9ca0*/  BSYNC B0 ;  /* 0x0000000000007941 */ /* 0x000fea0003800000 */
.L_x_258:
[----:B------:R-:W-:Y:S05]  /*9cb0*/  BRA `(.L_x_260) ;  /* 0xfffffff400187947 */ /* 0x000fea000383ffff */
.L_x_237:
[----:B0-----:R0:W1:Y:S02]  /*9cc0*/  SYNCS.PHASECHK.TRANS64.TRYWAIT P0, [R7+URZ], R2 ;  /* 0x00000002070075a7 */ /* 0x001064000800017f */
[----:B-1----:R-:W-:Y:S05]  /*9cd0*/  @!P0 NANOSLEEP.SYNCS 0x989680 ;  /* 0x009896800000895d */ /* 0x002fea0003900000 */
[----:B------:R-:W1:Y:S02]  /*9ce0*/  @!P0 SYNCS.PHASECHK.TRANS64 P0, [R7+URZ], R2 ;  /* 0x00000002070085a7 */ /* 0x000e64000800007f */
[----:B-1----:R-:W-:Y:S05]  /*9cf0*/  @!P0 BRA `(.L_x_237) ;  /* 0xfffffffc00f08947 */ /* 0x002fea000383ffff */
[----:B------:R-:W-:Y:S05]  /*9d00*/  BRA `(.L_x_261) ;  /* 0xfffffff400587947 */ /* 0x000fea000383ffff */
.L_x_238:
[----:B0-----:R0:W1:Y:S02]  /*9d10*/  SYNCS.PHASECHK.TRANS64.TRYWAIT P0, [R9+URZ], R4 ;  /* 0x00000004090075a7 */ /* 0x001064000800017f */
[----:B-1----:R-:W-:Y:S05]  /*9d20*/  @!P0 NANOSLEEP.SYNCS 0x989680 ;  /* 0x009896800000895d */ /* 0x002fea0003900000 */
[----:B------:R-:W1:Y:S02]  /*9d30*/  @!P0 SYNCS.PHASECHK.TRANS64 P0, [R9+URZ], R4 ;  /* 0x00000004090085a7 */ /* 0x000e64000800007f */
[----:B-1----:R-:W-:Y:S05]  /*9d40*/  @!P0 BRA `(.L_x_238) ;  /* 0xfffffffc00f08947 */ /* 0x002fea000383ffff */
[----:B------:R-:W-:Y:S05]  /*9d50*/  BRA `(.L_x_262) ;  /* 0xfffffff400687947 */ /* 0x000fea000383ffff */
.L_x_239:
[----:B0-----:R0:W1:Y:S02]  /*9d60*/  SYNCS.PHASECHK.TRANS64.TRYWAIT P0, [R6+URZ], R5 ;  /* 0x00000005060075a7 */ /* 0x001064000800017f */
[----:B-1----:R-:W-:Y:S05]  /*9d70*/  @!P0 NANOSLEEP.SYNCS 0x989680 ;  /* 0x009896800000895d */ /* 0x002fea0003900000 */
[----:B------:R-:W1:Y:S02]  /*9d80*/  @!P0 SYNCS.PHASECHK.TRANS64 P0, [R6+URZ], R5 ;  /* 0x00000005060085a7 */ /* 0x000e64000800007f */
[----:B-1----:R-:W-:Y:S05]  /*9d90*/  @!P0 BRA `(.L_x_239) ;  /* 0xfffffffc00f08947 */ /* 0x002fea000383ffff */
[----:B------:R-:W-:Y:S05]  /*9da0*/  BRA `(.L_x_263) ;  /* 0xfffffff400787947 */ /* 0x000fea000383ffff */
.L_x_240:
[----:B0-----:R0:W1:Y:S02]  /*9db0*/  SYNCS.PHASECHK.TRANS64.TRYWAIT P0, [R9+URZ], R4 ;  /* 0x00000004090075a7 */ /* 0x001064000800017f */
[----:B-1----:R-:W-:Y:S05]  /*9dc0*/  @!P0 NANOSLEEP.SYNCS 0x989680 ;  /* 0x009896800000895d */ /* 0x002fea0003900000 */
[----:B------:R-:W1:Y:S02]  /*9dd0*/  @!P0 SYNCS.PHASECHK.TRANS64 P0, [R9+URZ], R4 ;  /* 0x00000004090085a7 */ /* 0x000e64000800007f */
[----:B-1----:R-:W-:Y:S05]  /*9de0*/  @!P0 BRA `(.L_x_240) ;  /* 0xfffffffc00f08947 */ /* 0x002fea000383ffff */
[----:B------:R-:W-:Y:S05]  /*9df0*/  BRA `(.L_x_264) ;  /* 0xfffffff400887947 */ /* 0x000fea000383ffff */
.L_x_241:
[----:B0-----:R0:W1:Y:S02]  /*9e00*/  SYNCS.PHASECHK.TRANS64.TRYWAIT P0, [R6+URZ], R5 ;  /* 0x00000005060075a7 */ /* 0x001064000800017f */
[----:B-1----:R-:W-:Y:S05]  /*9e10*/  @!P0 NANOSLEEP.SYNCS 0x989680 ;  /* 0x009896800000895d */ /* 0x002fea0003900000 */
[----:B------:R-:W1:Y:S02]  /*9e20*/  @!P0 SYNCS.PHASECHK.TRANS64 P0, [R6+URZ], R5 ;  /* 0x00000005060085a7 */ /* 0x000e64000800007f */
[----:B-1----:R-:W-:Y:S05]  /*9e30*/  @!P0 BRA `(.L_x_241) ;  /* 0xfffffffc00f08947 */ /* 0x002fea000383ffff */
[----:B------:R-:W-:Y:S05]  /*9e40*/  BRA `(.L_x_265) ;  /* 0xfffffff400987947 */ /* 0x000fea000383ffff */
.L_x_242:
[----:B0-----:R0:W1:Y:S02]  /*9e50*/  SYNCS.PHASECHK.TRANS64.TRYWAIT P0, [R9+URZ], R4 ;  /* 0x00000004090075a7 */ /* 0x001064000800017f */
[----:B-1----:R-:W-:Y:S05]  /*9e60*/  @!P0 NANOSLEEP.SYNCS 0x989680 ;  /* 0x009896800000895d */ /* 0x002fea0003900000 */
[----:B------:R-:W1:Y:S02]  /*9e70*/  @!P0 SYNCS.PHASECHK.TRANS64 P0, [R9+URZ], R4 ;  /* 0x00000004090085a7 */ /* 0x000e64000800007f */
[----:B-1----:R-:W-:Y:S05]  /*9e80*/  @!P0 BRA `(.L_x_242) ;  /* 0xfffffffc00f08947 */ /* 0x002fea000383ffff */
[----:B------:R-:W-:Y:S05]  /*9e90*/  BRA `(.L_x_266) ;  /* 0xfffffff400a87947 */ /* 0x000fea000383ffff */
.L_x_243:
[----:B0-----:R0:W1:Y:S02]  /*9ea0*/  SYNCS.PHASECHK.TRANS64.TRYWAIT P0, [R6+URZ], R5 ;  /* 0x00000005060075a7 */ /* 0x001064000800017f */
[----:B-1----:R-:W-:Y:S05]  /*9eb0*/  @!P0 NANOSLEEP.SYNCS 0x989680 ;  /* 0x009896800000895d */ /* 0x002fea0003900000 */
[----:B------:R-:W1:Y:S02]  /*9ec0*/  @!P0 SYNCS.PHASECHK.TRANS64 P0, [R6+URZ], R5 ;  /* 0x00000005060085a7 */ /* 0x000e64000800007f */
[----:B-1----:R-:W-:Y:S05]  /*9ed0*/  @!P0 BRA `(.L_x_243) ;  /* 0xfffffffc00f08947 */ /* 0x002fea000383ffff */
[----:B------:R-:W-:Y:S05]  /*9ee0*/  BRA `(.L_x_267) ;  /* 0xfffffff400b87947 */ /* 0x000fea000383ffff */
.L_x_244:
[----:B0-----:R0:W1:Y:S02]  /*9ef0*/  SYNCS.PHASECHK.TRANS64.TRYWAIT P0, [R9+URZ], R4 ;  /* 0x00000004090075a7 */ /* 0x001064000800017f */
[----:B-1----:R-:W-:Y:S05]  /*9f00*/  @!P0 NANOSLEEP.SYNCS 0x989680 ;  /* 0x009896800000895d */ /* 0x002fea0003900000 */
[----:B------:R-:W1:Y:S02]  /*9f10*/  @!P0 SYNCS.PHASECHK.TRANS64 P0, [R9+URZ], R4 ;  /* 0x00000004090085a7 */ /* 0x000e64000800007f */
[----:B-1----:R-:W-:Y:S05]  /*9f20*/  @!P0 BRA `(.L_x_244) ;  /* 0xfffffffc00f08947 */ /* 0x002fea000383ffff */
[----:B------:R-:W-:Y:S05]  /*9f30*/  BRA `(.L_x_268) ;  /* 0xfffffff400c87947 */ /* 0x000fea000383ffff */
.L_x_245:
[----:B0-----:R0:W1:Y:S02]  /*9f40*/  SYNCS.PHASECHK.TRANS64.TRYWAIT P0, [R6+URZ], R5 ;  /* 0x00000005060075a7 */ /* 0x001064000800017f */
[----:B-1----:R-:W-:Y:S05]  /*9f50*/  @!P0 NANOSLEEP.SYNCS 0x989680 ;  /* 0x009896800000895d */ /* 0x002fea0003900000 */
[----:B------:R-:W1:Y:S02]  /*9f60*/  @!P0 SYNCS.PHASECHK.TRANS64 P0, [R6+URZ], R5 ;  /* 0x00000005060085a7 */ /* 0x000e64000800007f */
[----:B-1----:R-:W-:Y:S05]  /*9f70*/  @!P0 BRA `(.L_x_245) ;  /* 0xfffffffc00f08947 */ /* 0x002fea000383ffff */
[----:B------:R-:W-:Y:S05]  /*9f80*/  BRA `(.L_x_269) ;  /* 0xfffffff400d87947 */ /* 0x000fea000383ffff */
.L_x_246:
[----:B0-----:R0:W1:Y:S02]  /*9f90*/  SYNCS.PHASECHK.TRANS64.TRYWAIT P0, [R9+URZ], R4 ;  /* 0x00000004090075a7 */ /* 0x001064000800017f */
[----:B-1----:R-:W-:Y:S05]  /*9fa0*/  @!P0 NANOSLEEP.SYNCS 0x989680 ;  /* 0x009896800000895d */ /* 0x002fea0003900000 */
[----:B------:R-:W1:Y:S02]  /*9fb0*/  @!P0 SYNCS.PHASECHK.TRANS64 P0, [R9+URZ], R4 ;  /* 0x00000004090085a7 */ /* 0x000e64000800007f */
[----:B-1----:R-:W-:Y:S05]  /*9fc0*/  @!P0 BRA `(.L_x_246) ;  /* 0xfffffffc00f08947 */ /* 0x002fea000383ffff */
[----:B------:R-:W-:Y:S05]  /*9fd0*/  BRA `(.L_x_270) ;  /* 0xfffffff400e87947 */ /* 0x000fea000383ffff */
.L_x_247:
[----:B0-----:R0:W1:Y:S02]  /*9fe0*/  SYNCS.PHASECHK.TRANS64.TRYWAIT P0, [R6+URZ], R5 ;  /* 0x00000005060075a7 */ /* 0x001064000800017f */
[----:B-1----:R-:W-:Y:S05]  /*9ff0*/  @!P0 NANOSLEEP.SYNCS 0x989680 ;  /* 0x009896800000895d */ /* 0x002fea0003900000 */
[----:B------:R-:W1:Y:S02]  /*a000*/  @!P0 SYNCS.PHASECHK.TRANS64 P0, [R6+URZ], R5 ;  /* 0x00000005060085a7 */ /* 0x000e64000800007f */
[----:B-1----:R-:W-:Y:S05]  /*a010*/  @!P0 BRA `(.L_x_247) ;  /* 0xfffffffc00f08947 */ /* 0x002fea000383ffff */
[----:B------:R-:W-:Y:S05]  /*a020*/  BRA `(.L_x_271) ;  /* 0xfffffff400f87947 */ /* 0x000fea000383ffff */
.L_x_248:
[----:B0-----:R0:W1:Y:S02]  /*a030*/  SYNCS.PHASECHK.TRANS64.TRYWAIT P0, [R9+URZ], R4 ;  /* 0x00000004090075a7 */ /* 0x001064000800017f */
[----:B-1----:R-:W-:Y:S05]  /*a040*/  @!P0 NANOSLEEP.SYNCS 0x989680 ;  /* 0x009896800000895d */ /* 0x002fea0003900000 */
[----:B------:R-:W1:Y:S02]  /*a050*/  @!P0 SYNCS.PHASECHK.TRANS64 P0, [R9+URZ], R4 ;  /* 0x00000004090085a7 */ /* 0x000e64000800007f */
[----:B-1----:R-:W-:Y:S05]  /*a060*/  @!P0 BRA `(.L_x_248) ;  /* 0xfffffffc00f08947 */ /* 0x002fea000383ffff */
[----:B------:R-:W-:Y:S05]  /*a070*/  BRA `(.L_x_272) ;  /* 0xfffffff800087947 */ /* 0x000fea000383ffff */
.L_x_249:
[----:B0-----:R0:W1:Y:S02]  /*a080*/  SYNCS.PHASECHK.TRANS64.TRYWAIT P0, [R6+URZ], R5 ;  /* 0x00000005060075a7 */ /* 0x001064000800017f */
[----:B-1----:R-:W-:Y:S05]  /*a090*/  @!P0 NANOSLEEP.SYNCS 0x989680 ;  /* 0x009896800000895d */ /* 0x002fea0003900000 */
[----:B------:R-:W1:Y:S02]  /*a0a0*/  @!P0 SYNCS.PHASECHK.TRANS64 P0, [R6+URZ], R5 ;  /* 0x00000005060085a7 */ /* 0x000e64000800007f */
[----:B-1----:R-:W-:Y:S05]  /*a0b0*/  @!P0 BRA `(.L_x_249) ;  /* 0xfffffffc00f08947 */ /* 0x002fea000383ffff */
[----:B------:R-:W-:Y:S05]  /*a0c0*/  BRA `(.L_x_273) ;  /* 0xfffffff800187947 */ /* 0x000fea000383ffff */
.L_x_250:
[----:B-1----:R1:W2:Y:S02]  /*a0d0*/  SYNCS.PHASECHK.TRANS64.TRYWAIT P0, [R9+URZ], R4 ;  /* 0x00000004090075a7 */ /* 0x0022a4000800017f */
[----:B--2---:R-:W-:Y:S05]  /*a0e0*/  @!P0 NANOSLEEP.SYNCS 0x989680 ;  /* 0x009896800000895d */ /* 0x004fea0003900000 */
[----:B------:R-:W2:Y:S02]  /*a0f0*/  @!P0 SYNCS.PHASECHK.TRANS64 P0, [R9+URZ], R4 ;  /* 0x00000004090085a7 */ /* 0x000ea4000800007f */
[----:B--2---:R-:W-:Y:S05]  /*a100*/  @!P0 BRA `(.L_x_250) ;  /* 0xfffffffc00f08947 */ /* 0x004fea000383ffff */
[----:B------:R-:W-:Y:S05]  /*a110*/  BRA `(.L_x_274) ;  /* 0xfffffff800207947 */ /* 0x000fea000383ffff */
.L_x_275:
[----:B------:R-:W-:-:S00]  /*a120*/  BRA `(.L_x_275) ;  /* 0xfffffffc00fc7947 */ /* 0x000fc0000383ffff */
[----:B------:R-:W-:-:S00]  /*a130*/  NOP ;  /* 0x0000000000007918 */ /* 0x000fc00000000000 */
        /* <DEDUP_REMOVED lines=12> */
.L_x_276:


//--------------------- .nv.global.init           --------------------------
	.section	.nv.global.init,"aw",@progbits
.nv.global.init:
	.type		$str$22,@object
	.size		$str$22,($str$23 - $str$22)
$str$22:
        /*0000*/ 	.byte	0x6b, 0x5f, 0x74, 0x69, 0x6c, 0x65, 0x5f, 0x63, 0x6f, 0x75, 0x6e, 0x74, 0x20, 0x3e, 0x3d, 0x20
        /*0010*/ 	.byte	0x31, 0x00
	.type		$str$23,@object
	.size		$str$23,(__unnamed_1 - $str$23)
$str$23:
        /*0012*/ 	.byte	0x2f, 0x74, 0x6d, 0x70, 0x2f, 0x63, 0x75, 0x74, 0x6c, 0x61, 0x73, 0x73, 0x5f, 0x73, 0x77, 0x65
        /*0022*/ 	.byte	0x65, 0x70, 0x5f, 0x73, 0x72, 0x63, 0x2f, 0x69, 0x6e, 0x63, 0x6c, 0x75, 0x64, 0x65, 0x2f, 0x63
        /*0032*/ 	.byte	0x75, 0x74, 0x6c, 0x61, 0x73, 0x73, 0x2f, 0x67, 0x65, 0x6d, 0x6d, 0x2f, 0x63, 0x6f, 0x6c, 0x6c
        /*0042*/ 	.byte	0x65, 0x63, 0x74, 0x69, 0x76, 0x65, 0x2f, 0x73, 0x6d, 0x39, 0x30, 0x5f, 0x6d, 0x6d, 0x61, 0x5f
        /*0052*/ 	.byte	0x74, 0x6d, 0x61, 0x5f, 0x67, 0x6d, 0x6d, 0x61, 0x5f, 0x73, 0x73, 0x5f, 0x77, 0x61, 0x72, 0x70
        /*0062*/ 	.byte	0x73, 0x70, 0x65, 0x63, 0x69, 0x61, 0x6c, 0x69, 0x7a, 0x65, 0x64, 0x2e, 0x68, 0x70, 0x70, 0x00
	.type		__unnamed_1,@object
	.size		__unnamed_1,(.L_0 - __unnamed_1)
__unnamed_1:
        /*0072*/ 	.byte	0x76, 0x6f, 0x69, 0x64, 0x20, 0x63, 0x75, 0x74, 0x6c, 0x61, 0x73, 0x73, 0x3a, 0x3a, 0x67, 0x65
        /* <DEDUP_REMOVED lines=172> */
        /*0b42*/ 	.byte	0x69, 0x74, 0x79, 0x5d, 0x00
.L_0:


//--------------------- .nv.shared._ZN7cutlass13device_kernelINS_4gemm6kernel13GemmUniversalIN4cute5tupleIJiiiiEEENS1_10collective13CollectiveMmaINS1_34MainloopSm90TmaGmmaWarpSpecializedILi15ENS5_IJNS4_1CILi2EEENSA_ILi1EEESC_EEENS1_32KernelTmaWarpSpecializedPingpongEEENS5_IJNSA_ILi64EEENSA_ILi176EEESG_EEEaNS5_IJlSC_lEEEaSJ_NS4_8TiledMMAINS4_8MMA_AtomIJNS4_4SM904GMMA26MMA_64x16x32_S32S8S8_SS_TNEEEENS4_6LayoutINS5_IJSC_SC_SC_EEENS5_IJNSA_ILi0EEESS_SS_EEEEENS5_IJNS4_10UnderscoreESV_SV_EEEEENS4_13SM90_TMA_LOADENS4_14ComposedLayoutINS4_7SwizzleILi2ELi4ELi3EEENS4_18smem_ptr_flag_bitsILi8EEENSQ_INS5_IJNSA_ILi8EEESG_EEENS5_IJSG_SC_EEEEEEEvNS4_8identityENS4_23SM90_TMA_LOAD_MULTICASTES18_vS19_EENS_8epilogue10collective6detail29Sm90TmaWarpSpecializedAdapterINS1D_15DefaultEpilogueIaSJ_SJ_NS1C_6thread17LinearCombinationIaLi1EiiLNS1H_9ScaleType4KindE0ELNS_15FloatRoundStyleE2EaEENS1_15EpilogueDefaultEEEEEvvEEEEvNT_6ParamsE --------------------------
	.section	.nv.shared._ZN7cutlass13device_kernelINS_4gemm6kernel13GemmUniversalIN4cute5tupleIJiiiiEEENS1_10collective13CollectiveMmaINS1_34MainloopSm90TmaGmmaWarpSpecializedILi15ENS5_IJNS4_1CILi2EEENSA_ILi1EEESC_EEENS1_32KernelTmaWarpSpecializedPingpongEEENS5_IJNSA_ILi64EEENSA_ILi176EEESG_EEEaNS5_IJlSC_lEEEaSJ_NS4_8TiledMMAINS4_8MMA_AtomIJNS4_4SM904GMMA26MMA_64x16x32_S32S8S8_SS_TNEEEENS4_6LayoutINS5_IJSC_SC_SC_EEENS5_IJNSA_ILi0EEESS_SS_EEEEENS5_IJNS4_10UnderscoreESV_SV_EEEEENS4_13SM90_TMA_LOADENS4_14ComposedLayoutINS4_7SwizzleILi2ELi4ELi3EEENS4_18smem_ptr_flag_bitsILi8EEENSQ_INS5_IJNSA_ILi8EEESG_EEENS5_IJSG_SC_EEEEEEEvNS4_8identityENS4_23SM90_TMA_LOAD_MULTICASTES18_vS19_EENS_8epilogue10collective6detail29Sm90TmaWarpSpecializedAdapterINS1D_15DefaultEpilogueIaSJ_SJ_NS1C_6thread17LinearCombinationIaLi1EiiLNS1H_9ScaleType4KindE0ELNS_15FloatRoundStyleE2EaEENS1_15EpilogueDefaultEEEEEvvEEEEvNT_6ParamsE,"aw",@nobits
	.sectionflags	@""
	.align	16
	.zero		1024


//--------------------- .nv.shared.reserved.0     --------------------------
	.section	.nv.shared.reserved.0,"aw",@nobits
	.weak		__nv_reservedSMEM_offset_0_alias
	.size		__nv_reservedSMEM_offset_0_alias, 0, 0
	.other		__nv_reservedSMEM_offset_0_alias,@"STO_CUDA_RESERVED_SHARED STV_DEFAULT"
__nv_reservedSMEM_offset_0_alias:
	.zero		0


//--------------------- .nv.global                --------------------------
	.section	.nv.global,"aw",@nobits
.nv.global:
	.type		_ZN40_INTERNAL_1fca7c5f_4_k_cu_87291613_155494cute1_E,@object
	.size		_ZN40_INTERNAL_1fca7c5f_4_k_cu_87291613_155494cute1_E,(_ZN40_INTERNAL_1fca7c5f_4_k_cu_87291613_155494cuda3std3__45__cpo6cbeginE - _ZN40_INTERNAL_1fca7c5f_4_k_cu_87291613_155494cute1_E)
_ZN40_INTERNAL_1fca7c5f_4_k_cu_87291613_155494cute1_E:
	.zero		1
	.type		_ZN40_INTERNAL_1fca7c5f_4_k_cu_87291613_155494cuda3std3__45__cpo6cbeginE,@object
	.size		_ZN40_INTERNAL_1fca7c5f_4_k_cu_87291613_155494cuda3std3__45__cpo6cbeginE,(_ZN40_INTERNAL_1fca7c5f_4_k_cu_87291613_155494cuda3std3__48in_placeE - _ZN40_INTERNAL_1fca7c5f_4_k_cu_87291613_155494cuda3std3__45__cpo6cbeginE)
_ZN40_INTERNAL_1fca7c5f_4_k_cu_87291613_155494cuda3std3__45__cpo6cbeginE:
	.zero		1
	.type		_ZN40_INTERNAL_1fca7c5f_4_k_cu_87291613_155494cuda3std3__48in_placeE,@object
	.size		_ZN40_INTERNAL_1fca7c5f_4_k_cu_87291613_155494cuda3std3__48in_placeE,(_ZN40_INTERNAL_1fca7c5f_4_k_cu_87291613_155494cuda3std6ranges3__45__cpo9iter_moveE - _ZN40_INTERNAL_1fca7c5f_4_k_cu_87291613_155494cuda3std3__48in_placeE)
_ZN40_INTERNAL_1fca7c5f_4_k_cu_87291613_155494cuda3std3__48in_placeE:
	.zero		1
	.type		_ZN40_INTERNAL_1fca7c5f_4_k_cu_87291613_155494cuda3std6ranges3__45__cpo9iter_moveE,@object
	.size		_ZN40_INTERNAL_1fca7c5f_4_k_cu_87291613_155494cuda3std6ranges3__45__cpo9iter_moveE,(_ZN40_INTERNAL_1fca7c5f_4_k_cu_87291613_155494cuda3std3__45__cpo5beginE - _ZN40_INTERNAL_1fca7c5f_4_k_cu_87291613_155494cuda3std6ranges3__45__cpo9iter_moveE)
_ZN40_INTERNAL_1fca7c5f_4_k_cu_87291613_155494cuda3std6ranges3__45__cpo9iter_moveE:
	.zero		1
	.type		_ZN40_INTERNAL_1fca7c5f_4_k_cu_87291613_155494cuda3std3__45__cpo5beginE,@object
	.size		_ZN40_INTERNAL_1fca7c5f_4_k_cu_87291613_155494cuda3std3__45__cpo5beginE,(_ZN40_INTERNAL_1fca7c5f_4_k_cu_87291613_155494cuda3std3__442_GLOBAL__N__1fca7c5f_4_k_cu_87291613_155496ignoreE - _ZN40_INTERNAL_1fca7c5f_4_k_cu_87291613_155494cuda3std3__45__cpo5beginE)
_ZN40_INTERNAL_1fca7c5f_4_k_cu_87291613_155494cuda3std3__45__cpo5beginE:
	.zero		1
	.type		_ZN40_INTERNAL_1fca7c5f_4_k_cu_87291613_155494cuda3std3__442_GLOBAL__N__1fca7c5f_4_k_cu_87291613_155496ignoreE,@object
	.size		_ZN40_INTERNAL_1fca7c5f_4_k_cu_87291613_155494cuda3std3__442_GLOBAL__N__1fca7c5f_4_k_cu_87291613_155496ignoreE,(_ZN40_INTERNAL_1fca7c5f_4_k_cu_87291613_155494cute7productE - _ZN40_INTERNAL_1fca7c5f_4_k_cu_87291613_155494cuda3std3__442_GLOBAL__N__1fca7c5f_4_k_cu_87291613_155496ignoreE)
_ZN40_INTERNAL_1fca7c5f_4_k_cu_87291613_155494cuda3std3__442_GLOBAL__N__1fca7c5f_4_k_cu_87291613_155496ignoreE:
	.zero		1
	.type		_ZN40_INTERNAL_1fca7c5f_4_k_cu_87291613_155494cute7productE,@object
	.size		_ZN40_INTERNAL_1fca7c5f_4_k_cu_87291613_155494cute7productE,(_ZN40_INTERNAL_1fca7c5f_4_k_cu_87291613_155494cuda3std3__45__cpo3endE - _ZN40_INTERNAL_1fca7c5f_4_k_cu_87291613_155494cute7productE)
_ZN40_INTERNAL_1fca7c5f_4_k_cu_87291613_155494cute7productE:
	.zero		1
	.type		_ZN40_INTERNAL_1fca7c5f_4_k_cu_87291613_155494cuda3std3__45__cpo3endE,@object
	.size		_ZN40_INTERNAL_1fca7c5f_4_k_cu_87291613_155494cuda3std3__45__cpo3endE,(_ZN40_INTERNAL_1fca7c5f_4_k_cu_87291613_155494cuda3std3__419piecewise_constructE - _ZN40_INTERNAL_1fca7c5f_4_k_cu_87291613_155494cuda3std3__45__cpo3endE)
_ZN40_INTERNAL_1fca7c5f_4_k_cu_87291613_155494cuda3std3__45__cpo3endE:
	.zero		1
	.type		_ZN40_INTERNAL_1fca7c5f_4_k_cu_87291613_155494cuda3std3__419piecewise_constructE,@object
	.size		_ZN40_INTERNAL_1fca7c5f_4_k_cu_87291613_155494cuda3std3__419piecewise_constructE,(_ZN40_INTERNAL_1fca7c5f_4_k_cu_87291613_155494cuda3std3__45__cpo4cendE - _ZN40_INTERNAL_1fca7c5f_4_k_cu_87291613_155494cuda3std3__419piecewise_constructE)
_ZN40_INTERNAL_1fca7c5f_4_k_cu_87291613_155494cuda3std3__419piecewise_constructE:
	.zero		1
	.type		_ZN40_INTERNAL_1fca7c5f_4_k_cu_87291613_155494cuda3std3__45__cpo4cendE,@object
	.size		_ZN40_INTERNAL_1fca7c5f_4_k_cu_87291613_155494cuda3std3__45__cpo4cendE,(_ZN40_INTERNAL_1fca7c5f_4_k_cu_87291613_155494cuda3std6ranges3__45__cpo4swapE - _ZN40_INTERNAL_1fca7c5f_4_k_cu_87291613_155494cuda3std3__45__cpo4cendE)
_ZN40_INTERNAL_1fca7c5f_4_k_cu_87291613_155494cuda3std3__45__cpo4cendE:
	.zero		1
	.type		_ZN40_INTERNAL_1fca7c5f_4_k_cu_87291613_155494cuda3std6ranges3__45__cpo4swapE,@object
	.size		_ZN40_INTERNAL_1fca7c5f_4_k_cu_87291613_155494cuda3std6ranges3__45__cpo4swapE,(.L_8 - _ZN40_INTERNAL_1fca7c5f_4_k_cu_87291613_155494cuda3std6ranges3__45__cpo4swapE)
_ZN40_INTERNAL_1fca7c5f_4_k_cu_87291613_155494cuda3std6ranges3__45__cpo4swapE:
	.zero		1
.L_8:


//--------------------- .nv.constant0._ZN7cutlass13device_kernelINS_4gemm6kernel13GemmUniversalIN4cute5tupleIJiiiiEEENS1_10collective13CollectiveMmaINS1_34MainloopSm90TmaGmmaWarpSpecializedILi15ENS5_IJNS4_1CILi2EEENSA_ILi1EEESC_EEENS1_32KernelTmaWarpSpecializedPingpongEEENS5_IJNSA_ILi64EEENSA_ILi176EEESG_EEEaNS5_IJlSC_lEEEaSJ_NS4_8TiledMMAINS4_8MMA_AtomIJNS4_4SM904GMMA26MMA_64x16x32_S32S8S8_SS_TNEEEENS4_6LayoutINS5_IJSC_SC_SC_EEENS5_IJNSA_ILi0EEESS_SS_EEEEENS5_IJNS4_10UnderscoreESV_SV_EEEEENS4_13SM90_TMA_LOADENS4_14ComposedLayoutINS4_7SwizzleILi2ELi4ELi3EEENS4_18smem_ptr_flag_bitsILi8EEENSQ_INS5_IJNSA_ILi8EEESG_EEENS5_IJSG_SC_EEEEEEEvNS4_8identityENS4_23SM90_TMA_LOAD_MULTICASTES18_vS19_EENS_8epilogue10collective6detail29Sm90TmaWarpSpecializedAdapterINS1D_15DefaultEpilogueIaSJ_SJ_NS1C_6thread17LinearCombinationIaLi1EiiLNS1H_9ScaleType4KindE0ELNS_15FloatRoundStyleE2EaEENS1_15EpilogueDefaultEEEEEvvEEEEvNT_6ParamsE --------------------------
	.section	.nv.constant0._ZN7cutlass13device_kernelINS_4gemm6kernel13GemmUniversalIN4cute5tupleIJiiiiEEENS1_10collective13CollectiveMmaINS1_34MainloopSm90TmaGmmaWarpSpecializedILi15ENS5_IJNS4_1CILi2EEENSA_ILi1EEESC_EEENS1_32KernelTmaWarpSpecializedPingpongEEENS5_IJNSA_ILi64EEENSA_ILi176EEESG_EEEaNS5_IJlSC_lEEEaSJ_NS4_8TiledMMAINS4_8MMA_AtomIJNS4_4SM904GMMA26MMA_64x16x32_S32S8S8_SS_TNEEEENS4_6LayoutINS5_IJSC_SC_SC_EEENS5_IJNSA_ILi0EEESS_SS_EEEEENS5_IJNS4_10UnderscoreESV_SV_EEEEENS4_13SM90_TMA_LOADENS4_14ComposedLayoutINS4_7SwizzleILi2ELi4ELi3EEENS4_18smem_ptr_flag_bitsILi8EEENSQ_INS5_IJNSA_ILi8EEESG_EEENS5_IJSG_SC_EEEEEEEvNS4_8identityENS4_23SM90_TMA_LOAD_MULTICASTES18_vS19_EENS_8epilogue10collective6detail29Sm90TmaWarpSpecializedAdapterINS1D_15DefaultEpilogueIaSJ_SJ_NS1C_6thread17LinearCombinationIaLi1EiiLNS1H_9ScaleType4KindE0ELNS_15FloatRoundStyleE2EaEENS1_15EpilogueDefaultEEEEEvvEEEEvNT_6ParamsE,"a",@progbits
	.sectionflags	@""
	.align	4
.nv.constant0._ZN7cutlass13device_kernelINS_4gemm6kernel13GemmUniversalIN4cute5tupleIJiiiiEEENS1_10collective13CollectiveMmaINS1_34MainloopSm90TmaGmmaWarpSpecializedILi15ENS5_IJNS4_1CILi2EEENSA_ILi1EEESC_EEENS1_32KernelTmaWarpSpecializedPingpongEEENS5_IJNSA_ILi64EEENSA_ILi176EEESG_EEEaNS5_IJlSC_lEEEaSJ_NS4_8TiledMMAINS4_8MMA_AtomIJNS4_4SM904GMMA26MMA_64x16x32_S32S8S8_SS_TNEEEENS4_6LayoutINS5_IJSC_SC_SC_EEENS5_IJNSA_ILi0EEESS_SS_EEEEENS5_IJNS4_10UnderscoreESV_SV_EEEEENS4_13SM90_TMA_LOADENS4_14ComposedLayoutINS4_7SwizzleILi2ELi4ELi3EEENS4_18smem_ptr_flag_bitsILi8EEENSQ_INS5_IJNSA_ILi8EEESG_EEENS5_IJSG_SC_EEEEEEEvNS4_8identityENS4_23SM90_TMA_LOAD_MULTICASTES18_vS19_EENS_8epilogue10collective6detail29Sm90TmaWarpSpecializedAdapterINS1D_15DefaultEpilogueIaSJ_SJ_NS1C_6thread17LinearCombinationIaLi1EiiLNS1H_9ScaleType4KindE0ELNS_15FloatRoundStyleE2EaEENS1_15EpilogueDefaultEEEEEvvEEEEvNT_6ParamsE:
	.zero		1664


//--------------------- SYMBOLS --------------------------

	.type		.nv.reservedSmem.offset0,@object
	.size		.nv.reservedSmem.offset0,0x4
	.type		__assertfail,@function
